	.target	sm_90a

	.elftype	@"ET_EXEC"


//--------------------- .note.nv.tkinfo           --------------------------
	.section	.note.nv.tkinfo,"",@"SHT_NOTE"
	.sectionflags	@"SHF_NOTE_NV_TKINFO"
	.tkinfo
        /*0018*/ 	.word	0x00000002
        /*0030*/ 	.string	""
        /*0030*/ 	.string	"ptxas"
        /*0030*/ 	.string	"Cuda compilation tools, release 13.0, V13.0.88"
        /*0030*/ 	.string	"Build cuda_13.0.r13.0/compiler.36424714_0"
        /*0030*/ 	.string	"-arch sm_90a -m 64 "



//--------------------- .note.nv.cuinfo           --------------------------
	.section	.note.nv.cuinfo,"",@"SHT_NOTE"
	.sectionflags	@"SHF_NOTE_NV_CUINFO"
        /*0018*/ 	.short	0x0002
        /*001a*/ 	.short	0x005a
        /*001c*/ 	.short	0x0082
	.zero		2


//--------------------- .nv.info                  --------------------------
	.section	.nv.info,"",@"SHT_CUDA_INFO"
	.align	4


	//----- nvinfo : EIATTR_REGCOUNT
	.align		4
        /*0000*/ 	.byte	0x04, 0x2f
        /*0002*/ 	.short	(.L_15 - .L_14)
	.align		4
.L_14:
        /*0004*/ 	.word	index@(_ZN7cutlass13device_kernelINS_4gemm6kernel13GemmUniversalIN4cute5tupleIJiiiiEEENS1_10collective13CollectiveMmaINS1_34MainloopSm90TmaGmmaWarpSpecializedILi3ENS5_IJNS4_1CILi1EEENSA_ILi4EEESB_EEENS1_35KernelTmaWarpSpecializedCooperativeEEENS5_IJNSA_ILi128EEESG_NSA_ILi64EEEEEENS_6half_tENS5_IJSB_llEEESJ_NS5_IJlSB_lEEENS4_8TiledMMAINS4_8MMA_AtomIJNS4_4SM904GMMA26MMA_64x128x16_F32F16F16_SSILNSP_5MajorE1ELSR_0ELNSP_7ScaleInE1ELSS_1EEEEEENS4_6LayoutINS5_IJNSA_ILi2EEESB_SB_EEENS5_IJSB_NSA_ILi0EEESY_EEEEENS5_IJNS4_10UnderscoreES11_S11_EEEEENS4_23SM90_TMA_LOAD_MULTICASTENS4_14ComposedLayoutINS4_7SwizzleILi3ELi4ELi3EEENS4_18smem_ptr_flag_bitsILi16EEENSV_INS5_IJSH_NSA_ILi8EEEEEENS5_IJSB_SH_EEEEEEEvNS4_8identityENS4_13SM90_TMA_LOADENS15_IS17_S19_NSV_INS5_IJS1A_SH_EEENS5_IJSH_SB_EEEEEEEvS1F_EENS_8epilogue10collective6detail29Sm90TmaWarpSpecializedAdapterINS1N_15DefaultEpilogueISJ_SL_SL_NS1M_6thread17LinearCombinationISJ_Li1EffLNS1R_9ScaleType4KindE0ELNS_15FloatRoundStyleE2ESJ_EENS1_15EpilogueDefaultEEEEEvvEEEEvNT_6ParamsE)
        /*0008*/ 	.word	0x000000a8


	//----- nvinfo : EIATTR_FRAME_SIZE
	.align		4
.L_15:
        /*000c*/ 	.byte	0x04, 0x11
        /*000e*/ 	.short	(.L_17 - .L_16)
	.align		4
.L_16:
        /*0010*/ 	.word	index@(_ZN7cutlass13device_kernelINS_4gemm6kernel13GemmUniversalIN4cute5tupleIJiiiiEEENS1_10collective13CollectiveMmaINS1_34MainloopSm90TmaGmmaWarpSpecializedILi3ENS5_IJNS4_1CILi1EEENSA_ILi4EEESB_EEENS1_35KernelTmaWarpSpecializedCooperativeEEENS5_IJNSA_ILi128EEESG_NSA_ILi64EEEEEENS_6half_tENS5_IJSB_llEEESJ_NS5_IJlSB_lEEENS4_8TiledMMAINS4_8MMA_AtomIJNS4_4SM904GMMA26MMA_64x128x16_F32F16F16_SSILNSP_5MajorE1ELSR_0ELNSP_7ScaleInE1ELSS_1EEEEEENS4_6LayoutINS5_IJNSA_ILi2EEESB_SB_EEENS5_IJSB_NSA_ILi0EEESY_EEEEENS5_IJNS4_10UnderscoreES11_S11_EEEEENS4_23SM90_TMA_LOAD_MULTICASTENS4_14ComposedLayoutINS4_7SwizzleILi3ELi4ELi3EEENS4_18smem_ptr_flag_bitsILi16EEENSV_INS5_IJSH_NSA_ILi8EEEEEENS5_IJSB_SH_EEEEEEEvNS4_8identityENS4_13SM90_TMA_LOADENS15_IS17_S19_NSV_INS5_IJS1A_SH_EEENS5_IJSH_SB_EEEEEEEvS1F_EENS_8epilogue10collective6detail29Sm90TmaWarpSpecializedAdapterINS1N_15DefaultEpilogueISJ_SL_SL_NS1M_6thread17LinearCombinationISJ_Li1EffLNS1R_9ScaleType4KindE0ELNS_15FloatRoundStyleE2ESJ_EENS1_15EpilogueDefaultEEEEEvvEEEEvNT_6ParamsE)
        /*0014*/ 	.word	0x00000000


	//----- nvinfo : EIATTR_MIN_STACK_SIZE
	.align		4
.L_17:
        /*0018*/ 	.byte	0x04, 0x12
        /*001a*/ 	.short	(.L_19 - .L_18)
	.align		4
.L_18:
        /*001c*/ 	.word	index@(_ZN7cutlass13device_kernelINS_4gemm6kernel13GemmUniversalIN4cute5tupleIJiiiiEEENS1_10collective13CollectiveMmaINS1_34MainloopSm90TmaGmmaWarpSpecializedILi3ENS5_IJNS4_1CILi1EEENSA_ILi4EEESB_EEENS1_35KernelTmaWarpSpecializedCooperativeEEENS5_IJNSA_ILi128EEESG_NSA_ILi64EEEEEENS_6half_tENS5_IJSB_llEEESJ_NS5_IJlSB_lEEENS4_8TiledMMAINS4_8MMA_AtomIJNS4_4SM904GMMA26MMA_64x128x16_F32F16F16_SSILNSP_5MajorE1ELSR_0ELNSP_7ScaleInE1ELSS_1EEEEEENS4_6LayoutINS5_IJNSA_ILi2EEESB_SB_EEENS5_IJSB_NSA_ILi0EEESY_EEEEENS5_IJNS4_10UnderscoreES11_S11_EEEEENS4_23SM90_TMA_LOAD_MULTICASTENS4_14ComposedLayoutINS4_7SwizzleILi3ELi4ELi3EEENS4_18smem_ptr_flag_bitsILi16EEENSV_INS5_IJSH_NSA_ILi8EEEEEENS5_IJSB_SH_EEEEEEEvNS4_8identityENS4_13SM90_TMA_LOADENS15_IS17_S19_NSV_INS5_IJS1A_SH_EEENS5_IJSH_SB_EEEEEEEvS1F_EENS_8epilogue10collective6detail29Sm90TmaWarpSpecializedAdapterINS1N_15DefaultEpilogueISJ_SL_SL_NS1M_6thread17LinearCombinationISJ_Li1EffLNS1R_9ScaleType4KindE0ELNS_15FloatRoundStyleE2ESJ_EENS1_15EpilogueDefaultEEEEEvvEEEEvNT_6ParamsE)
        /*0020*/ 	.word	0x00000000
.L_19:


//--------------------- .nv.compat                --------------------------
	.section	.nv.compat,"",@"SHT_CUDA_COMPAT_INFO"
	.align	4
        /*0000*/ 	.byte	0x02, 0x09, 0x01, 0x00, 0x02, 0x02, 0x04, 0x00, 0x02, 0x05, 0x05, 0x00, 0x03, 0x07, 0x01, 0x01
        /*0010*/ 	.byte	0x02, 0x03, 0x01, 0x00, 0x02, 0x06, 0x01, 0x00, 0x04, 0x0b, 0x08, 0x00, 0x00, 0x00, 0x00, 0x00
        /*0020*/ 	.byte	0x00, 0x00, 0x00, 0x00


//--------------------- .nv.info._ZN7cutlass13device_kernelINS_4gemm6kernel13GemmUniversalIN4cute5tupleIJiiiiEEENS1_10collective13CollectiveMmaINS1_34MainloopSm90TmaGmmaWarpSpecializedILi3ENS5_IJNS4_1CILi1EEENSA_ILi4EEESB_EEENS1_35KernelTmaWarpSpecializedCooperativeEEENS5_IJNSA_ILi128EEESG_NSA_ILi64EEEEEENS_6half_tENS5_IJSB_llEEESJ_NS5_IJlSB_lEEENS4_8TiledMMAINS4_8MMA_AtomIJNS4_4SM904GMMA26MMA_64x128x16_F32F16F16_SSILNSP_5MajorE1ELSR_0ELNSP_7ScaleInE1ELSS_1EEEEEENS4_6LayoutINS5_IJNSA_ILi2EEESB_SB_EEENS5_IJSB_NSA_ILi0EEESY_EEEEENS5_IJNS4_10UnderscoreES11_S11_EEEEENS4_23SM90_TMA_LOAD_MULTICASTENS4_14ComposedLayoutINS4_7SwizzleILi3ELi4ELi3EEENS4_18smem_ptr_flag_bitsILi16EEENSV_INS5_IJSH_NSA_ILi8EEEEEENS5_IJSB_SH_EEEEEEEvNS4_8identityENS4_13SM90_TMA_LOADENS15_IS17_S19_NSV_INS5_IJS1A_SH_EEENS5_IJSH_SB_EEEEEEEvS1F_EENS_8epilogue10collective6detail29Sm90TmaWarpSpecializedAdapterINS1N_15DefaultEpilogueISJ_SL_SL_NS1M_6thread17LinearCombinationISJ_Li1EffLNS1R_9ScaleType4KindE0ELNS_15FloatRoundStyleE2ESJ_EENS1_15EpilogueDefaultEEEEEvvEEEEvNT_6ParamsE --------------------------
	.section	.nv.info._ZN7cutlass13device_kernelINS_4gemm6kernel13GemmUniversalIN4cute5tupleIJiiiiEEENS1_10collective13CollectiveMmaINS1_34MainloopSm90TmaGmmaWarpSpecializedILi3ENS5_IJNS4_1CILi1EEENSA_ILi4EEESB_EEENS1_35KernelTmaWarpSpecializedCooperativeEEENS5_IJNSA_ILi128EEESG_NSA_ILi64EEEEEENS_6half_tENS5_IJSB_llEEESJ_NS5_IJlSB_lEEENS4_8TiledMMAINS4_8MMA_AtomIJNS4_4SM904GMMA26MMA_64x128x16_F32F16F16_SSILNSP_5MajorE1ELSR_0ELNSP_7ScaleInE1ELSS_1EEEEEENS4_6LayoutINS5_IJNSA_ILi2EEESB_SB_EEENS5_IJSB_NSA_ILi0EEESY_EEEEENS5_IJNS4_10UnderscoreES11_S11_EEEEENS4_23SM90_TMA_LOAD_MULTICASTENS4_14ComposedLayoutINS4_7SwizzleILi3ELi4ELi3EEENS4_18smem_ptr_flag_bitsILi16EEENSV_INS5_IJSH_NSA_ILi8EEEEEENS5_IJSB_SH_EEEEEEEvNS4_8identityENS4_13SM90_TMA_LOADENS15_IS17_S19_NSV_INS5_IJS1A_SH_EEENS5_IJSH_SB_EEEEEEEvS1F_EENS_8epilogue10collective6detail29Sm90TmaWarpSpecializedAdapterINS1N_15DefaultEpilogueISJ_SL_SL_NS1M_6thread17LinearCombinationISJ_Li1EffLNS1R_9ScaleType4KindE0ELNS_15FloatRoundStyleE2ESJ_EENS1_15EpilogueDefaultEEEEEvvEEEEvNT_6ParamsE,"",@"SHT_CUDA_INFO"
	.sectionflags	@""
	.align	4


	//----- nvinfo : EIATTR_CUDA_API_VERSION
	.align		4
        /*0000*/ 	.byte	0x04, 0x37
        /*0002*/ 	.short	(.L_21 - .L_20)
.L_20:
        /*0004*/ 	.word	0x00000082


	//----- nvinfo : EIATTR_KPARAM_INFO
	.align		4
.L_21:
        /*0008*/ 	.byte	0x04, 0x17
        /*000a*/ 	.short	(.L_23 - .L_22)
.L_22:
        /*000c*/ 	.word	0x00000000
        /*0010*/ 	.short	0x0000
        /*0012*/ 	.short	0x0070
        /*0014*/ 	.byte	0x00, 0xf0, 0x01, 0x10


	//----- nvinfo : EIATTR_SPARSE_MMA_MASK
	.align		4
.L_23:
        /*0018*/ 	.byte	0x03, 0x50
        /*001a*/ 	.short	0x0000


	//----- nvinfo : EIATTR_MAXREG_COUNT
	.align		4
        /*001c*/ 	.byte	0x03, 0x1b
        /*001e*/ 	.short	0x00a8


	//----- nvinfo : EIATTR_NUM_BARRIERS
	.align		4
        /*0020*/ 	.byte	0x02, 0x4c
        /*0022*/ 	.byte	0x01
	.zero		1


	//----- nvinfo : EIATTR_EXTERNS
	.align		4
        /*0024*/ 	.byte	0x04, 0x0f
        /*0026*/ 	.short	(.L_25 - .L_24)


	//   ....[0]....
	.align		4
.L_24:
        /*0028*/ 	.word	index@(__assertfail)


	//----- nvinfo : EIATTR_MERCURY_ISA_VERSION
	.align		4
.L_25:
        /*002c*/ 	.byte	0x03, 0x5f
        /*002e*/ 	.short	0x0101


	//----- nvinfo : EIATTR_INT_WARP_WIDE_INSTR_OFFSETS
	.align		4
        /*0030*/ 	.byte	0x04, 0x31
        /*0032*/ 	.short	(.L_27 - .L_26)


	//   ....[0]....
.L_26:
        /*0034*/ 	.word	0x00000430


	//   ....[1]....
        /*0038*/ 	.word	0x00000450


	//   ....[2]....
        /*003c*/ 	.word	0x00000600


	//   ....[3]....
        /*0040*/ 	.word	0x00001e60


	//----- nvinfo : EIATTR_COOP_GROUP_MASK_REGIDS
	.align		4
.L_27:
        /*0044*/ 	.byte	0x04, 0x29
        /*0046*/ 	.short	(.L_29 - .L_28)


	//   ....[0]....
.L_28:
        /*0048*/ 	.word	0xffffffff


	//   ....[1]....
        /*004c*/ 	.word	0xffffffff


	//   ....[2]....
        /*0050*/ 	.word	0xffffffff


	//   ....[3]....
        /*0054*/ 	.word	0xffffffff


	//   ....[4]....
        /*0058*/ 	.word	0xffffffff


	//   ....[5]....
        /*005c*/ 	.word	0xffffffff


	//----- nvinfo : EIATTR_COOP_GROUP_INSTR_OFFSETS
	.align		4
.L_29:
        /*0060*/ 	.byte	0x04, 0x28
        /*0062*/ 	.short	(.L_31 - .L_30)


	//   ....[0]....
.L_30:
        /*0064*/ 	.word	0x00000060


	//   ....[1]....
        /*0068*/ 	.word	0x00000070


	//   ....[2]....
        /*006c*/ 	.word	0x00000130


	//   ....[3]....
        /*0070*/ 	.word	0x000002a0


	//   ....[4]....
        /*0074*/ 	.word	0x00000770


	//   ....[5]....
        /*0078*/ 	.word	0x000013f0


	//----- nvinfo : EIATTR_REG_RECONFIG
	.align		4
.L_31:
        /*007c*/ 	.byte	0x01, 0x54
	.zero		2


	//----- nvinfo : EIATTR_SYSCALL_OFFSETS
	.align		4
        /*0080*/ 	.byte	0x04, 0x46
        /*0082*/ 	.short	(.L_33 - .L_32)


	//   ....[0]....
.L_32:
        /*0084*/ 	.word	0x000015d0


	//----- nvinfo : EIATTR_MBARRIER_INSTR_OFFSETS
	.align		4
.L_33:
        /*0088*/ 	.byte	0x04, 0x39
        /*008a*/ 	.short	(.L_35 - .L_34)


	//   ....[0]....
.L_34:
        /*008c*/ 	.word	0x00000230
        /*0090*/ 	.word	0x000000ff
        /*0094*/ 	.word	0x00000000
        /*0098*/ 	.short	0x0100
        /*009a*/ 	.byte	0x08
	.zero		1


	//   ....[1]....
        /*009c*/ 	.word	0x00000240
        /*00a0*/ 	.word	0x000000ff
        /*00a4*/ 	.word	0x00000018
        /*00a8*/ 	.short	0x0100
        /*00aa*/ 	.byte	0x08
	.zero		1


	//   ....[2]....
        /*00ac*/ 	.word	0x00000250
        /*00b0*/ 	.word	0x000000ff
        /*00b4*/ 	.word	0x00000008
        /*00b8*/ 	.short	0x0100
        /*00ba*/ 	.byte	0x08
	.zero		1


	//   ....[3]....
        /*00bc*/ 	.word	0x00000260
        /*00c0*/ 	.word	0x000000ff
        /*00c4*/ 	.word	0x00000020
        /*00c8*/ 	.short	0x0100
        /*00ca*/ 	.byte	0x08
	.zero		1


	//   ....[4]....
        /*00cc*/ 	.word	0x00000270
        /*00d0*/ 	.word	0x000000ff
        /*00d4*/ 	.word	0x00000010
        /*00d8*/ 	.short	0x0100
        /*00da*/ 	.byte	0x08
	.zero		1


	//   ....[5]....
        /*00dc*/ 	.word	0x00000280
        /*00e0*/ 	.word	0x000000ff
        /*00e4*/ 	.word	0x00000028
        /*00e8*/ 	.short	0x0100
        /*00ea*/ 	.byte	0x08
	.zero		1


	//   ....[6]....
        /*00ec*/ 	.word	0x00000690
        /*00f0*/ 	.word	0x000000ff
        /*00f4*/ 	.word	0x00000040
        /*00f8*/ 	.short	0x0100
        /*00fa*/ 	.byte	0x06
	.zero		1


	//   ....[7]....
        /*00fc*/ 	.word	0x00000720
        /*0100*/ 	.word	0x000000ff
        /*0104*/ 	.word	0x00000048
        /*0108*/ 	.short	0x0100
        /*010a*/ 	.byte	0x06
	.zero		1


	//   ....[8]....
        /*010c*/ 	.word	0x00001690
        /*0110*/ 	.word	0x00000003
        /*0114*/ 	.word	0x00000000
        /*0118*/ 	.short	0x010a
        /*011a*/ 	.byte	0x3f
	.zero		1


	//   ....[9]....
        /*011c*/ 	.word	0x000016f0
        /*0120*/ 	.word	0x00000003
        /*0124*/ 	.word	0x00000000
        /*0128*/ 	.short	0x010a
        /*012a*/ 	.byte	0x3f
	.zero		1


	//   ....[10]....
        /*012c*/ 	.word	0x00001a70
        /*0130*/ 	.word	0x00000005
        /*0134*/ 	.word	0x00000000
        /*0138*/ 	.short	0x010a
        /*013a*/ 	.byte	0x3f
	.zero		1


	//   ....[11]....
        /*013c*/ 	.word	0x00001ab0
        /*0140*/ 	.word	0x00000005
        /*0144*/ 	.word	0x00000000
        /*0148*/ 	.short	0x010a
        /*014a*/ 	.byte	0x3f
	.zero		1


	//   ....[12]....
        /*014c*/ 	.word	0x00001d10
        /*0150*/ 	.word	0x00000004
        /*0154*/ 	.word	0x00000000
        /*0158*/ 	.short	0x0101
        /*015a*/ 	.byte	0x3f
	.zero		1


	//   ....[13]....
        /*015c*/ 	.word	0x00001f00
        /*0160*/ 	.word	0x00000000
        /*0164*/ 	.word	0x00000000
        /*0168*/ 	.short	0x0101
        /*016a*/ 	.byte	0x3f
	.zero		1


	//   ....[14]....
        /*016c*/ 	.word	0x00006fd0
        /*0170*/ 	.word	0x00000016
        /*0174*/ 	.word	0x00000018
        /*0178*/ 	.short	0x010a
        /*017a*/ 	.byte	0x3f
	.zero		1


	//   ....[15]....
        /*017c*/ 	.word	0x000073e0
        /*0180*/ 	.word	0x00000006
        /*0184*/ 	.word	0x00000048
        /*0188*/ 	.short	0x0101
        /*018a*/ 	.byte	0x3f
	.zero		1


	//   ....[16]....
        /*018c*/ 	.word	0x00007b10
        /*0190*/ 	.word	0x00000007
        /*0194*/ 	.word	0x00000000
        /*0198*/ 	.short	0x010a
        /*019a*/ 	.byte	0x3f
	.zero		1


	//   ....[17]....
        /*019c*/ 	.word	0x00007b90
        /*01a0*/ 	.word	0x00000006
        /*01a4*/ 	.word	0x00000000
        /*01a8*/ 	.short	0x010a
        /*01aa*/ 	.byte	0x3f
	.zero		1


	//   ....[18]....
        /*01ac*/ 	.word	0x00007c20
        /*01b0*/ 	.word	0x00000003
        /*01b4*/ 	.word	0x00000000
        /*01b8*/ 	.short	0x010a
        /*01ba*/ 	.byte	0x3f
	.zero		1


	//   ....[19]....
        /*01bc*/ 	.word	0x00007c80
        /*01c0*/ 	.word	0x00000003
        /*01c4*/ 	.word	0x00000000
        /*01c8*/ 	.short	0x010a
        /*01ca*/ 	.byte	0x3f
	.zero		1


	//   ....[20]....
        /*01cc*/ 	.word	0x00007cd0
        /*01d0*/ 	.word	0x00000005
        /*01d4*/ 	.word	0x00000000
        /*01d8*/ 	.short	0x010a
        /*01da*/ 	.byte	0x3f
	.zero		1


	//   ....[21]....
        /*01dc*/ 	.word	0x00007da0
        /*01e0*/ 	.word	0x00000016
        /*01e4*/ 	.word	0x00000018
        /*01e8*/ 	.short	0x010a
        /*01ea*/ 	.byte	0x3f
	.zero		1


	//   ....[22]....
        /*01ec*/ 	.word	0x00007e70
        /*01f0*/ 	.word	0x00000007
        /*01f4*/ 	.word	0x00000000
        /*01f8*/ 	.short	0x010a
        /*01fa*/ 	.byte	0x3f
	.zero		1


	//   ....[23]....
        /*01fc*/ 	.word	0x00007ec0
        /*0200*/ 	.word	0x00000006
        /*0204*/ 	.word	0x00000000
        /*0208*/ 	.short	0x010a
        /*020a*/ 	.byte	0x3f
	.zero		1


	//----- nvinfo : EIATTR_NUM_MBARRIERS
	.align		4
.L_35:
        /*020c*/ 	.byte	0x03, 0x38
        /*020e*/ 	.short	0x0008


	//----- nvinfo : EIATTR_EXIT_INSTR_OFFSETS
	.align		4
        /*0210*/ 	.byte	0x04, 0x1c
        /*0212*/ 	.short	(.L_37 - .L_36)


	//   ....[0]....
.L_36:
        /*0214*/ 	.word	0x00000940


	//   ....[1]....
        /*0218*/ 	.word	0x00001150


	//   ....[2]....
        /*021c*/ 	.word	0x00006750


	//   ....[3]....
        /*0220*/ 	.word	0x00006cb0


	//   ....[4]....
        /*0224*/ 	.word	0x00007c70


	//----- nvinfo : EIATTR_MAX_THREADS
	.align		4
.L_37:
        /*0228*/ 	.byte	0x04, 0x05
        /*022a*/ 	.short	(.L_39 - .L_38)
.L_38:
        /*022c*/ 	.word	0x00000180
        /*0230*/ 	.word	0x00000001
        /*0234*/ 	.word	0x00000001


	//----- nvinfo : EIATTR_CRS_STACK_SIZE
	.align		4
.L_39:
        /*0238*/ 	.byte	0x04, 0x1e
        /*023a*/ 	.short	(.L_41 - .L_40)
.L_40:
        /*023c*/ 	.word	0x00000000


	//----- nvinfo : EIATTR_CBANK_PARAM_SIZE
	.align		4
.L_41:
        /*0240*/ 	.byte	0x03, 0x19
        /*0242*/ 	.short	0x0470


	//----- nvinfo : EIATTR_PARAM_CBANK
	.align		4
        /*0244*/ 	.byte	0x04, 0x0a
        /*0246*/ 	.short	(.L_43 - .L_42)
	.align		4
.L_42:
        /*0248*/ 	.word	index@(.nv.constant0._ZN7cutlass13device_kernelINS_4gemm6kernel13GemmUniversalIN4cute5tupleIJiiiiEEENS1_10collective13CollectiveMmaINS1_34MainloopSm90TmaGmmaWarpSpecializedILi3ENS5_IJNS4_1CILi1EEENSA_ILi4EEESB_EEENS1_35KernelTmaWarpSpecializedCooperativeEEENS5_IJNSA_ILi128EEESG_NSA_ILi64EEEEEENS_6half_tENS5_IJSB_llEEESJ_NS5_IJlSB_lEEENS4_8TiledMMAINS4_8MMA_AtomIJNS4_4SM904GMMA26MMA_64x128x16_F32F16F16_SSILNSP_5MajorE1ELSR_0ELNSP_7ScaleInE1ELSS_1EEEEEENS4_6LayoutINS5_IJNSA_ILi2EEESB_SB_EEENS5_IJSB_NSA_ILi0EEESY_EEEEENS5_IJNS4_10UnderscoreES11_S11_EEEEENS4_23SM90_TMA_LOAD_MULTICASTENS4_14ComposedLayoutINS4_7SwizzleILi3ELi4ELi3EEENS4_18smem_ptr_flag_bitsILi16EEENSV_INS5_IJSH_NSA_ILi8EEEEEENS5_IJSB_SH_EEEEEEEvNS4_8identityENS4_13SM90_TMA_LOADENS15_IS17_S19_NSV_INS5_IJS1A_SH_EEENS5_IJSH_SB_EEEEEEEvS1F_EENS_8epilogue10collective6detail29Sm90TmaWarpSpecializedAdapterINS1N_15DefaultEpilogueISJ_SL_SL_NS1M_6thread17LinearCombinationISJ_Li1EffLNS1R_9ScaleType4KindE0ELNS_15FloatRoundStyleE2ESJ_EENS1_15EpilogueDefaultEEEEEvvEEEEvNT_6ParamsE)
        /*024c*/ 	.short	0x0210
        /*024e*/ 	.short	0x0470


	//----- nvinfo : EIATTR_SW_WAR
	.align		4
.L_43:
        /*0250*/ 	.byte	0x04, 0x36
        /*0252*/ 	.short	(.L_45 - .L_44)
.L_44:
        /*0254*/ 	.word	0x00000008
.L_45:


//--------------------- .nv.callgraph             --------------------------
	.section	.nv.callgraph,"",@"SHT_CUDA_CALLGRAPH"
	.align	4
	.sectionentsize	8
	.align		4
        /*0000*/ 	.word	0x00000000
	.align		4
        /*0004*/ 	.word	0xffffffff
	.align		4
        /*0008*/ 	.word	index@(_ZN7cutlass13device_kernelINS_4gemm6kernel13GemmUniversalIN4cute5tupleIJiiiiEEENS1_10collective13CollectiveMmaINS1_34MainloopSm90TmaGmmaWarpSpecializedILi3ENS5_IJNS4_1CILi1EEENSA_ILi4EEESB_EEENS1_35KernelTmaWarpSpecializedCooperativeEEENS5_IJNSA_ILi128EEESG_NSA_ILi64EEEEEENS_6half_tENS5_IJSB_llEEESJ_NS5_IJlSB_lEEENS4_8TiledMMAINS4_8MMA_AtomIJNS4_4SM904GMMA26MMA_64x128x16_F32F16F16_SSILNSP_5MajorE1ELSR_0ELNSP_7ScaleInE1ELSS_1EEEEEENS4_6LayoutINS5_IJNSA_ILi2EEESB_SB_EEENS5_IJSB_NSA_ILi0EEESY_EEEEENS5_IJNS4_10UnderscoreES11_S11_EEEEENS4_23SM90_TMA_LOAD_MULTICASTENS4_14ComposedLayoutINS4_7SwizzleILi3ELi4ELi3EEENS4_18smem_ptr_flag_bitsILi16EEENSV_INS5_IJSH_NSA_ILi8EEEEEENS5_IJSB_SH_EEEEEEEvNS4_8identityENS4_13SM90_TMA_LOADENS15_IS17_S19_NSV_INS5_IJS1A_SH_EEENS5_IJSH_SB_EEEEEEEvS1F_EENS_8epilogue10collective6detail29Sm90TmaWarpSpecializedAdapterINS1N_15DefaultEpilogueISJ_SL_SL_NS1M_6thread17LinearCombinationISJ_Li1EffLNS1R_9ScaleType4KindE0ELNS_15FloatRoundStyleE2ESJ_EENS1_15EpilogueDefaultEEEEEvvEEEEvNT_6ParamsE)
	.align		4
        /*000c*/ 	.word	index@(__assertfail)
	.align		4
        /*0010*/ 	.word	0x00000000
	.align		4
        /*0014*/ 	.word	0xfffffffe
	.align		4
        /*0018*/ 	.word	0x00000000
	.align		4
        /*001c*/ 	.word	0xfffffffd
	.align		4
        /*0020*/ 	.word	0x00000000
	.align		4
        /*0024*/ 	.word	0xfffffffc


//--------------------- .nv.constant4             --------------------------
	.section	.nv.constant4,"a",@progbits
	.align	8
	.align		8
.nv.constant4:
        /*0000*/ 	.dword	__assertfail
	.align		8
        /*0008*/ 	.dword	__unnamed_1
	.align		8
        /*0010*/ 	.dword	_ZN40_INTERNAL_d446dc18_4_k_cu_f8d0224a_241934cuda3std3__45__cpo5beginE
	.align		8
        /*0018*/ 	.dword	_ZN40_INTERNAL_d446dc18_4_k_cu_f8d0224a_241934cuda3std3__45__cpo3endE
	.align		8
        /*0020*/ 	.dword	_ZN40_INTERNAL_d446dc18_4_k_cu_f8d0224a_241934cuda3std3__45__cpo6cbeginE
	.align		8
        /*0028*/ 	.dword	_ZN40_INTERNAL_d446dc18_4_k_cu_f8d0224a_241934cuda3std3__45__cpo4cendE
	.align		8
        /*0030*/ 	.dword	_ZN40_INTERNAL_d446dc18_4_k_cu_f8d0224a_241934cuda3std3__442_GLOBAL__N__d446dc18_4_k_cu_f8d0224a_241936ignoreE
	.align		8
        /*0038*/ 	.dword	_ZN40_INTERNAL_d446dc18_4_k_cu_f8d0224a_241934cuda3std3__419piecewise_constructE
	.align		8
        /*0040*/ 	.dword	_ZN40_INTERNAL_d446dc18_4_k_cu_f8d0224a_241934cuda3std3__48in_placeE
	.align		8
        /*0048*/ 	.dword	_ZN40_INTERNAL_d446dc18_4_k_cu_f8d0224a_241934cuda3std6ranges3__45__cpo4swapE
	.align		8
        /*0050*/ 	.dword	_ZN40_INTERNAL_d446dc18_4_k_cu_f8d0224a_241934cuda3std6ranges3__45__cpo9iter_moveE
	.align		8
        /*0058*/ 	.dword	_ZN40_INTERNAL_d446dc18_4_k_cu_f8d0224a_241934cute7productE
	.align		8
        /*0060*/ 	.dword	_ZN40_INTERNAL_d446dc18_4_k_cu_f8d0224a_241934cute1_E
	.align		8
        /*0068*/ 	.dword	$str$22
	.align		8
        /*0070*/ 	.dword	$str$23


//--------------------- .text._ZN7cutlass13device_kernelINS_4gemm6kernel13GemmUniversalIN4cute5tupleIJiiiiEEENS1_10collective13CollectiveMmaINS1_34MainloopSm90TmaGmmaWarpSpecializedILi3ENS5_IJNS4_1CILi1EEENSA_ILi4EEESB_EEENS1_35KernelTmaWarpSpecializedCooperativeEEENS5_IJNSA_ILi128EEESG_NSA_ILi64EEEEEENS_6half_tENS5_IJSB_llEEESJ_NS5_IJlSB_lEEENS4_8TiledMMAINS4_8MMA_AtomIJNS4_4SM904GMMA26MMA_64x128x16_F32F16F16_SSILNSP_5MajorE1ELSR_0ELNSP_7ScaleInE1ELSS_1EEEEEENS4_6LayoutINS5_IJNSA_ILi2EEESB_SB_EEENS5_IJSB_NSA_ILi0EEESY_EEEEENS5_IJNS4_10UnderscoreES11_S11_EEEEENS4_23SM90_TMA_LOAD_MULTICASTENS4_14ComposedLayoutINS4_7SwizzleILi3ELi4ELi3EEENS4_18smem_ptr_flag_bitsILi16EEENSV_INS5_IJSH_NSA_ILi8EEEEEENS5_IJSB_SH_EEEEEEEvNS4_8identityENS4_13SM90_TMA_LOADENS15_IS17_S19_NSV_INS5_IJS1A_SH_EEENS5_IJSH_SB_EEEEEEEvS1F_EENS_8epilogue10collective6detail29Sm90TmaWarpSpecializedAdapterINS1N_15DefaultEpilogueISJ_SL_SL_NS1M_6thread17LinearCombinationISJ_Li1EffLNS1R_9ScaleType4KindE0ELNS_15FloatRoundStyleE2ESJ_EENS1_15EpilogueDefaultEEEEEvvEEEEvNT_6ParamsE --------------------------
	.section	.text._ZN7cutlass13device_kernelINS_4gemm6kernel13GemmUniversalIN4cute5tupleIJiiiiEEENS1_10collective13CollectiveMmaINS1_34MainloopSm90TmaGmmaWarpSpecializedILi3ENS5_IJNS4_1CILi1EEENSA_ILi4EEESB_EEENS1_35KernelTmaWarpSpecializedCooperativeEEENS5_IJNSA_ILi128EEESG_NSA_ILi64EEEEEENS_6half_tENS5_IJSB_llEEESJ_NS5_IJlSB_lEEENS4_8TiledMMAINS4_8MMA_AtomIJNS4_4SM904GMMA26MMA_64x128x16_F32F16F16_SSILNSP_5MajorE1ELSR_0ELNSP_7ScaleInE1ELSS_1EEEEEENS4_6LayoutINS5_IJNSA_ILi2EEESB_SB_EEENS5_IJSB_NSA_ILi0EEESY_EEEEENS5_IJNS4_10UnderscoreES11_S11_EEEEENS4_23SM90_TMA_LOAD_MULTICASTENS4_14ComposedLayoutINS4_7SwizzleILi3ELi4ELi3EEENS4_18smem_ptr_flag_bitsILi16EEENSV_INS5_IJSH_NSA_ILi8EEEEEENS5_IJSB_SH_EEEEEEEvNS4_8identityENS4_13SM90_TMA_LOADENS15_IS17_S19_NSV_INS5_IJS1A_SH_EEENS5_IJSH_SB_EEEEEEEvS1F_EENS_8epilogue10collective6detail29Sm90TmaWarpSpecializedAdapterINS1N_15DefaultEpilogueISJ_SL_SL_NS1M_6thread17LinearCombinationISJ_Li1EffLNS1R_9ScaleType4KindE0ELNS_15FloatRoundStyleE2ESJ_EENS1_15EpilogueDefaultEEEEEvvEEEEvNT_6ParamsE,"ax",@progbits
	.align	128
.text._ZN7cutlass13device_kernelINS_4gemm6kernel13GemmUniversalIN4cute5tupleIJiiiiEEENS1_10collective13CollectiveMmaINS1_34MainloopSm90TmaGmmaWarpSpecializedILi3ENS5_IJNS4_1CILi1EEENSA_ILi4EEESB_EEENS1_35KernelTmaWarpSpecializedCooperativeEEENS5_IJNSA_ILi128EEESG_NSA_ILi64EEEEEENS_6half_tENS5_IJSB_llEEESJ_NS5_IJlSB_lEEENS4_8TiledMMAINS4_8MMA_AtomIJNS4_4SM904GMMA26MMA_64x128x16_F32F16F16_SSILNSP_5MajorE1ELSR_0ELNSP_7ScaleInE1ELSS_1EEEEEENS4_6LayoutINS5_IJNSA_ILi2EEESB_SB_EEENS5_IJSB_NSA_ILi0EEESY_EEEEENS5_IJNS4_10UnderscoreES11_S11_EEEEENS4_23SM90_TMA_LOAD_MULTICASTENS4_14ComposedLayoutINS4_7SwizzleILi3ELi4ELi3EEENS4_18smem_ptr_flag_bitsILi16EEENSV_INS5_IJSH_NSA_ILi8EEEEEENS5_IJSB_SH_EEEEEEEvNS4_8identityENS4_13SM90_TMA_LOADENS15_IS17_S19_NSV_INS5_IJS1A_SH_EEENS5_IJSH_SB_EEEEEEEvS1F_EENS_8epilogue10collective6detail29Sm90TmaWarpSpecializedAdapterINS1N_15DefaultEpilogueISJ_SL_SL_NS1M_6thread17LinearCombinationISJ_Li1EffLNS1R_9ScaleType4KindE0ELNS_15FloatRoundStyleE2ESJ_EENS1_15EpilogueDefaultEEEEEvvEEEEvNT_6ParamsE:
        .type           _ZN7cutlass13device_kernelINS_4gemm6kernel13GemmUniversalIN4cute5tupleIJiiiiEEENS1_10collective13CollectiveMmaINS1_34MainloopSm90TmaGmmaWarpSpecializedILi3ENS5_IJNS4_1CILi1EEENSA_ILi4EEESB_EEENS1_35KernelTmaWarpSpecializedCooperativeEEENS5_IJNSA_ILi128EEESG_NSA_ILi64EEEEEENS_6half_tENS5_IJSB_llEEESJ_NS5_IJlSB_lEEENS4_8TiledMMAINS4_8MMA_AtomIJNS4_4SM904GMMA26MMA_64x128x16_F32F16F16_SSILNSP_5MajorE1ELSR_0ELNSP_7ScaleInE1ELSS_1EEEEEENS4_6LayoutINS5_IJNSA_ILi2EEESB_SB_EEENS5_IJSB_NSA_ILi0EEESY_EEEEENS5_IJNS4_10UnderscoreES11_S11_EEEEENS4_23SM90_TMA_LOAD_MULTICASTENS4_14ComposedLayoutINS4_7SwizzleILi3ELi4ELi3EEENS4_18smem_ptr_flag_bitsILi16EEENSV_INS5_IJSH_NSA_ILi8EEEEEENS5_IJSB_SH_EEEEEEEvNS4_8identityENS4_13SM90_TMA_LOADENS15_IS17_S19_NSV_INS5_IJS1A_SH_EEENS5_IJSH_SB_EEEEEEEvS1F_EENS_8epilogue10collective6detail29Sm90TmaWarpSpecializedAdapterINS1N_15DefaultEpilogueISJ_SL_SL_NS1M_6thread17LinearCombinationISJ_Li1EffLNS1R_9ScaleType4KindE0ELNS_15FloatRoundStyleE2ESJ_EENS1_15EpilogueDefaultEEEEEvvEEEEvNT_6ParamsE,@function
        .size           _ZN7cutlass13device_kernelINS_4gemm6kernel13GemmUniversalIN4cute5tupleIJiiiiEEENS1_10collective13CollectiveMmaINS1_34MainloopSm90TmaGmmaWarpSpecializedILi3ENS5_IJNS4_1CILi1EEENSA_ILi4EEESB_EEENS1_35KernelTmaWarpSpecializedCooperativeEEENS5_IJNSA_ILi128EEESG_NSA_ILi64EEEEEENS_6half_tENS5_IJSB_llEEESJ_NS5_IJlSB_lEEENS4_8TiledMMAINS4_8MMA_AtomIJNS4_4SM904GMMA26MMA_64x128x16_F32F16F16_SSILNSP_5MajorE1ELSR_0ELNSP_7ScaleInE1ELSS_1EEEEEENS4_6LayoutINS5_IJNSA_ILi2EEESB_SB_EEENS5_IJSB_NSA_ILi0EEESY_EEEEENS5_IJNS4_10UnderscoreES11_S11_EEEEENS4_23SM90_TMA_LOAD_MULTICASTENS4_14ComposedLayoutINS4_7SwizzleILi3ELi4ELi3EEENS4_18smem_ptr_flag_bitsILi16EEENSV_INS5_IJSH_NSA_ILi8EEEEEENS5_IJSB_SH_EEEEEEEvNS4_8identityENS4_13SM90_TMA_LOADENS15_IS17_S19_NSV_INS5_IJS1A_SH_EEENS5_IJSH_SB_EEEEEEEvS1F_EENS_8epilogue10collective6detail29Sm90TmaWarpSpecializedAdapterINS1N_15DefaultEpilogueISJ_SL_SL_NS1M_6thread17LinearCombinationISJ_Li1EffLNS1R_9ScaleType4KindE0ELNS_15FloatRoundStyleE2ESJ_EENS1_15EpilogueDefaultEEEEEvvEEEEvNT_6ParamsE,(.L_x_195 - _ZN7cutlass13device_kernelINS_4gemm6kernel13GemmUniversalIN4cute5tupleIJiiiiEEENS1_10collective13CollectiveMmaINS1_34MainloopSm90TmaGmmaWarpSpecializedILi3ENS5_IJNS4_1CILi1EEENSA_ILi4EEESB_EEENS1_35KernelTmaWarpSpecializedCooperativeEEENS5_IJNSA_ILi128EEESG_NSA_ILi64EEEEEENS_6half_tENS5_IJSB_llEEESJ_NS5_IJlSB_lEEENS4_8TiledMMAINS4_8MMA_AtomIJNS4_4SM904GMMA26MMA_64x128x16_F32F16F16_SSILNSP_5MajorE1ELSR_0ELNSP_7ScaleInE1ELSS_1EEEEEENS4_6LayoutINS5_IJNSA_ILi2EEESB_SB_EEENS5_IJSB_NSA_ILi0EEESY_EEEEENS5_IJNS4_10UnderscoreES11_S11_EEEEENS4_23SM90_TMA_LOAD_MULTICASTENS4_14ComposedLayoutINS4_7SwizzleILi3ELi4ELi3EEENS4_18smem_ptr_flag_bitsILi16EEENSV_INS5_IJSH_NSA_ILi8EEEEEENS5_IJSB_SH_EEEEEEEvNS4_8identityENS4_13SM90_TMA_LOADENS15_IS17_S19_NSV_INS5_IJS1A_SH_EEENS5_IJSH_SB_EEEEEEEvS1F_EENS_8epilogue10collective6detail29Sm90TmaWarpSpecializedAdapterINS1N_15DefaultEpilogueISJ_SL_SL_NS1M_6thread17LinearCombinationISJ_Li1EffLNS1R_9ScaleType4KindE0ELNS_15FloatRoundStyleE2ESJ_EENS1_15EpilogueDefaultEEEEEvvEEEEvNT_6ParamsE)
        .other          _ZN7cutlass13device_kernelINS_4gemm6kernel13GemmUniversalIN4cute5tupleIJiiiiEEENS1_10collective13CollectiveMmaINS1_34MainloopSm90TmaGmmaWarpSpecializedILi3ENS5_IJNS4_1CILi1EEENSA_ILi4EEESB_EEENS1_35KernelTmaWarpSpecializedCooperativeEEENS5_IJNSA_ILi128EEESG_NSA_ILi64EEEEEENS_6half_tENS5_IJSB_llEEESJ_NS5_IJlSB_lEEENS4_8TiledMMAINS4_8MMA_AtomIJNS4_4SM904GMMA26MMA_64x128x16_F32F16F16_SSILNSP_5MajorE1ELSR_0ELNSP_7ScaleInE1ELSS_1EEEEEENS4_6LayoutINS5_IJNSA_ILi2EEESB_SB_EEENS5_IJSB_NSA_ILi0EEESY_EEEEENS5_IJNS4_10UnderscoreES11_S11_EEEEENS4_23SM90_TMA_LOAD_MULTICASTENS4_14ComposedLayoutINS4_7SwizzleILi3ELi4ELi3EEENS4_18smem_ptr_flag_bitsILi16EEENSV_INS5_IJSH_NSA_ILi8EEEEEENS5_IJSB_SH_EEEEEEEvNS4_8identityENS4_13SM90_TMA_LOADENS15_IS17_S19_NSV_INS5_IJS1A_SH_EEENS5_IJSH_SB_EEEEEEEvS1F_EENS_8epilogue10collective6detail29Sm90TmaWarpSpecializedAdapterINS1N_15DefaultEpilogueISJ_SL_SL_NS1M_6thread17LinearCombinationISJ_Li1EffLNS1R_9ScaleType4KindE0ELNS_15FloatRoundStyleE2ESJ_EENS1_15EpilogueDefaultEEEEEvvEEEEvNT_6ParamsE,@"STO_CUDA_ENTRY STV_DEFAULT"
_ZN7cutlass13device_kernelINS_4gemm6kernel13GemmUniversalIN4cute5tupleIJiiiiEEENS1_10collective13CollectiveMmaINS1_34MainloopSm90TmaGmmaWarpSpecializedILi3ENS5_IJNS4_1CILi1EEENSA_ILi4EEESB_EEENS1_35KernelTmaWarpSpecializedCooperativeEEENS5_IJNSA_ILi128EEESG_NSA_ILi64EEEEEENS_6half_tENS5_IJSB_llEEESJ_NS5_IJlSB_lEEENS4_8TiledMMAINS4_8MMA_AtomIJNS4_4SM904GMMA26MMA_64x128x16_F32F16F16_SSILNSP_5MajorE1ELSR_0ELNSP_7ScaleInE1ELSS_1EEEEEENS4_6LayoutINS5_IJNSA_ILi2EEESB_SB_EEENS5_IJSB_NSA_ILi0EEESY_EEEEENS5_IJNS4_10UnderscoreES11_S11_EEEEENS4_23SM90_TMA_LOAD_MULTICASTENS4_14ComposedLayoutINS4_7SwizzleILi3ELi4ELi3EEENS4_18smem_ptr_flag_bitsILi16EEENSV_INS5_IJSH_NSA_ILi8EEEEEENS5_IJSB_SH_EEEEEEEvNS4_8identityENS4_13SM90_TMA_LOADENS15_IS17_S19_NSV_INS5_IJS1A_SH_EEENS5_IJSH_SB_EEEEEEEvS1F_EENS_8epilogue10collective6detail29Sm90TmaWarpSpecializedAdapterINS1N_15DefaultEpilogueISJ_SL_SL_NS1M_6thread17LinearCombinationISJ_Li1EffLNS1R_9ScaleType4KindE0ELNS_15FloatRoundStyleE2ESJ_EENS1_15EpilogueDefaultEEEEEvvEEEEvNT_6ParamsE:
[----:B------:R-:W0:Y:S01]  /*0000*/  LDC R1, c[0x0][0x28] ;  /* 0x00000a00ff017b82 */ /* 0x000e220000000800 */
[----:B------:R-:W1:Y:S01]  /*0010*/  S2R R94, SR_TID.X ;  /* 0x00000000005e7919 */ /* 0x000e620000002100 */
[----:B------:R-:W-:Y:S01]  /*0020*/  ELECT P0, URZ, PT ;  /* 0x00000000003f782f */ /* 0x000fe20003800000 */
[----:B------:R-:W-:Y:S01]  /*0030*/  BSSY B0, `(.L_x_0) ;  /* 0x000000f000007945 */ /* 0x000fe20003800000 */
[--C-:B-1----:R-:W-:Y:S02]  /*0040*/  SHF.R.U32.HI R0, RZ, 0x5, R94.reuse ;  /* 0x00000005ff007819 */ /* 0x102fe4000001165e */
[----:B------:R-:W-:-:S03]  /*0050*/  SHF.R.U32.HI R14, RZ, 0x7, R94 ;  /* 0x00000007ff0e7819 */ /* 0x000fc6000001165e */
[----:B------:R-:W1:Y:S04]  /*0060*/  SHFL.IDX PT, R3, R0, RZ, 0x1f ;  /* 0x00001fff00037589 */ /* 0x000e6800000e0000 */
[----:B------:R2:W3:Y:S01]  /*0070*/  SHFL.IDX PT, R2, R14, RZ, 0x1f ;  /* 0x00001fff0e027589 */ /* 0x0004e200000e0000 */
[----:B-1----:R-:W-:-:S13]  /*0080*/  ISETP.NE.OR P0, PT, R3, RZ, !P0 ;  /* 0x000000ff0300720c */ /* 0x002fda0004705670 */
[----:B0-23--:R-:W-:Y:S05]  /*0090*/  @P0 BRA `(.L_x_1) ;  /* 0x0000000000200947 */ /* 0x00dfea0003800000 */
[----:B------:R-:W-:Y:S02]  /*00a0*/  ULDC.64 UR4, c[0x0][0x198] ;  /* 0x0000660000047ab9 */ /* 0x000fe40000000a00 */
[----:B------:R-:W-:Y:S02]  /*00b0*/  UIADD3 UR6, UP0, UR4, 0xf0, URZ ;  /* 0x000000f004067890 */ /* 0x000fe4000ff1e03f */
[----:B------:R-:W-:Y:S02]  /*00c0*/  UIADD3 UR4, UP1, UR4, 0x1f0, URZ ;  /* 0x000001f004047890 */ /* 0x000fe4000ff3e03f */
[----:B------:R-:W-:Y:S02]  /*00d0*/  UIADD3.X UR7, URZ, UR5, URZ, UP0, !UPT ;  /* 0x000000053f077290 */ /* 0x000fe400087fe43f */
[----:B------:R-:W-:-:S07]  /*00e0*/  UIADD3.X UR5, URZ, UR5, URZ, UP1, !UPT ;  /* 0x000000053f057290 */ /* 0x000fce0008ffe43f */
[----:B------:R0:W-:Y:S02]  /*00f0*/  UTMACCTL.PF [UR6] ;  /* 0x00000000060079b9 */ /* 0x0001e40008040000 */
[----:B------:R0:W-:Y:S02]  /*0100*/  UTMACCTL.PF [UR4] ;  /* 0x00000000040079b9 */ /* 0x0001e40008040000 */
[----:B0-----:R-:W-:Y:S01]  /*0110*/  NOP ;  /* 0x0000000000007918 */ /* 0x001fe20000000000 */
.L_x_1:
[----:B------:R-:W-:Y:S05]  /*0120*/  BSYNC B0 ;  /* 0x0000000000007941 */ /* 0x000fea0003800000 */
.L_x_0:
[----:B------:R-:W0:Y:S02]  /*0130*/  SHFL.IDX PT, R5, R0, RZ, 0x1f ;  /* 0x00001fff00057589 */ /* 0x000e2400000e0000 */
[----:B0-----:R-:W-:-:S13]  /*0140*/  ISETP.NE.AND P0, PT, R5, RZ, PT ;  /* 0x000000ff0500720c */ /* 0x001fda0003f05270 */
[----:B------:R-:W-:Y:S05]  /*0150*/  @P0 BRA `(.L_x_2) ;  /* 0x0000000000500947 */ /* 0x000fea0003800000 */
[----:B------:R-:W0:Y:S01]  /*0160*/  S2UR UR8, SR_CgaCtaId ;  /* 0x00000000000879c3 */ /* 0x000e220000008800 */
[----:B------:R-:W-:Y:S01]  /*0170*/  UMOV UR4, 0x400 ;  /* 0x0000040000047882 */ /* 0x000fe20000000000 */
[----:B------:R-:W-:Y:S01]  /*0180*/  UMOV UR5, 0x1 ;  /* 0x0000000100057882 */ /* 0x000fe20000000000 */
[----:B------:R-:W-:Y:S01]  /*0190*/  UMOV UR6, 0x8 ;  /* 0x0000000800067882 */ /* 0x000fe20000000000 */
[----:B------:R-:W-:Y:S01]  /*01a0*/  ELECT P0, URZ, PT ;  /* 0x00000000003f782f */ /* 0x000fe20003800000 */
[----:B------:R-:W-:-:S04]  /*01b0*/  UIADD3 UR6, -UR6, 0x100000, URZ ;  /* 0x0010000006067890 */ /* 0x000fc8000fffe13f */
[----:B------:R-:W-:Y:S02]  /*01c0*/  USHF.L.U32 UR7, UR6, 0xb, URZ ;  /* 0x0000000b06077899 */ /* 0x000fe4000800063f */
[----:B------:R-:W-:Y:S02]  /*01d0*/  USHF.L.U32 UR6, UR6, 0x1, URZ ;  /* 0x0000000106067899 */ /* 0x000fe4000800063f */
[----:B0-----:R-:W-:Y:S02]  /*01e0*/  ULEA UR8, UR8, UR4, 0x18 ;  /* 0x0000000408087291 */ /* 0x001fe4000f8ec03f */
[----:B------:R-:W-:-:S04]  /*01f0*/  UIADD3 UR4, -UR5, 0x100000, URZ ;  /* 0x0010000005047890 */ /* 0x000fc8000fffe13f */
[----:B------:R-:W-:Y:S02]  /*0200*/  USHF.L.U32 UR5, UR4, 0xb, URZ ;  /* 0x0000000b04057899 */ /* 0x000fe4000800063f */
[----:B------:R-:W-:Y:S01]  /*0210*/  USHF.L.U32 UR4, UR4, 0x1, URZ ;  /* 0x0000000104047899 */ /* 0x000fe2000800063f */
[----:B------:R-:W0:Y:S11]  /*0220*/  FENCE.VIEW.ASYNC.S ;  /* 0x00000000000073c6 */ /* 0x000e360000000000 */
[----:B0-----:R0:W1:Y:S01]  /*0230*/  SYNCS.EXCH.64 URZ, [UR8], UR4 ;  /* 0x00000004083f75b2 */ /* 0x0010620008000100 */
[----:B------:R0:W2:Y:S01]  /*0240*/  SYNCS.EXCH.64 URZ, [UR8+0x18], UR6 ;  /* 0x00001806083f75b2 */ /* 0x0000a20008000100 */
[----:B------:R0:W3:Y:S01]  /*0250*/  SYNCS.EXCH.64 URZ, [UR8+0x8], UR4 ;  /* 0x00000804083f75b2 */ /* 0x0000e20008000100 */
[----:B------:R0:W4:Y:S01]  /*0260*/  SYNCS.EXCH.64 URZ, [UR8+0x20], UR6 ;  /* 0x00002006083f75b2 */ /* 0x0001220008000100 */
[----:B------:R0:W0:Y:S01]  /*0270*/  SYNCS.EXCH.64 URZ, [UR8+0x10], UR4 ;  /* 0x00001004083f75b2 */ /* 0x0000220008000100 */
[----:B------:R0:W0:Y:S01]  /*0280*/  SYNCS.EXCH.64 URZ, [UR8+0x28], UR6 ;  /* 0x00002806083f75b2 */ /* 0x0000220008000100 */
[----:B------:R-:W-:Y:S01]  /*0290*/  NOP ;  /* 0x0000000000007918 */ /* 0x000fe20000000000 */
.L_x_2:
[----:B------:R-:W5:Y:S01]  /*02a0*/  SHFL.IDX PT, R0, R0, RZ, 0x1f ;  /* 0x00001fff00007589 */ /* 0x000f6200000e0000 */
[----:B------:R-:W-:Y:S01]  /*02b0*/  SHF.R.S32.HI R7, RZ, 0x1f, R94 ;  /* 0x0000001fff077819 */ /* 0x000fe2000001145e */
[----:B0-----:R-:W0:Y:S01]  /*02c0*/  S2UR UR8, SR_CTAID.X ;  /* 0x00000000000879c3 */ /* 0x001e220000002500 */
[----:B------:R-:W-:Y:S01]  /*02d0*/  ELECT P0, URZ, PT ;  /* 0x00000000003f782f */ /* 0x000fe20003800000 */
[----:B------:R-:W1:Y:S01]  /*02e0*/  S2R R4, SR_CTAID.Y ;  /* 0x0000000000047919 */ /* 0x000e620000002600 */
[----:B------:R-:W-:Y:S01]  /*02f0*/  LEA.HI R7, R7, R94, RZ, 0x7 ;  /* 0x0000005e07077211 */ /* 0x000fe200078f38ff */
[----:B------:R-:W-:Y:S01]  /*0300*/  ULDC UR4, c[0x0][0x154] ;  /* 0x0000550000047ab9 */ /* 0x000fe20000000800 */
[----:B------:R-:W-:Y:S01]  /*0310*/  SHF.R.S32.HI R8, RZ, 0x1f, R5 ;  /* 0x0000001fff087819 */ /* 0x000fe20000011405 */
[----:B------:R-:W-:Y:S01]  /*0320*/  NOP ;  /* 0x0000000000007918 */ /* 0x000fe20000000000 */
[----:B------:R-:W-:Y:S01]  /*0330*/  LOP3.LUT R7, R7, 0xffffff80, RZ, 0xc0, !PT ;  /* 0xffffff8007077812 */ /* 0x000fe200078ec0ff */
[----:B------:R-:W2:Y:S01]  /*0340*/  LDC R13, c[0x0][0x140] ;  /* 0x00005000ff0d7b82 */ /* 0x000ea20000000800 */
[----:B------:R-:W-:Y:S01]  /*0350*/  LEA.HI R8, R8, R5, RZ, 0x2 ;  /* 0x0000000508087211 */ /* 0x000fe200078f10ff */
[----:B------:R-:W-:-:S02]  /*0360*/  NOP ;  /* 0x0000000000007918 */ /* 0x000fc40000000000 */
[----:B------:R-:W-:Y:S01]  /*0370*/  IMAD.IADD R6, R94, 0x1, -R7 ;  /* 0x000000015e067824 */ /* 0x000fe200078e0a07 */
[----:B------:R-:W-:-:S03]  /*0380*/  LOP3.LUT R10, R8, 0x3ffffffc, RZ, 0xc0, !PT ;  /* 0x3ffffffc080a7812 */ /* 0x000fc600078ec0ff */
[----:B------:R-:W3:Y:S01]  /*0390*/  LDC R11, c[0x0][0x144] ;  /* 0x00005100ff0b7b82 */ /* 0x000ee20000000800 */
[----:B------:R-:W-:Y:S02]  /*03a0*/  SHF.R.S32.HI R7, RZ, 0x1f, R6 ;  /* 0x0000001fff077819 */ /* 0x000fe40000011406 */
[----:B------:R-:W-:Y:S02]  /*03b0*/  LOP3.LUT P2, RZ, R6, 0x7, RZ, 0xc0, !PT ;  /* 0x0000000706ff7812 */ /* 0x000fe4000784c0ff */
[----:B------:R-:W-:Y:S02]  /*03c0*/  LEA.HI R7, R7, R6, RZ, 0x3 ;  /* 0x0000000607077211 */ /* 0x000fe400078f18ff */
[----:B-----5:R-:W-:Y:S02]  /*03d0*/  ISETP.NE.OR P0, PT, R0, RZ, !P0 ;  /* 0x000000ff0000720c */ /* 0x020fe40004705670 */
[--C-:B------:R-:W-:Y:S02]  /*03e0*/  SHF.R.S32.HI R0, RZ, 0x3, R7.reuse ;  /* 0x00000003ff007819 */ /* 0x100fe40000011407 */
[----:B------:R-:W-:-:S04]  /*03f0*/  SHF.R.S32.HI R7, RZ, 0x1f, R7 ;  /* 0x0000001fff077819 */ /* 0x000fc80000011407 */
[----:B------:R-:W-:Y:S02]  /*0400*/  LEA.HI R7, R7, R0, RZ, 0x2 ;  /* 0x0000000007077211 */ /* 0x000fe400078f10ff */
[----:B--2---:R-:W-:Y:S02]  /*0410*/  ISETP.EQ.U32.AND P3, PT, R13, 0x1, PT ;  /* 0x000000010d00780c */ /* 0x004fe40003f62070 */
[----:B-1----:R-:W-:Y:S01]  /*0420*/  I2FP.F32.U32 R9, R4 ;  /* 0x0000000400097245 */ /* 0x002fe20000201000 */
[----:B------:R-:W-:Y:S01]  /*0430*/  VOTEU.ALL UP0, P0 ;  /* 0x00000000003f7886 */ /* 0x000fe20000000000 */
[----:B------:R-:W-:Y:S01]  /*0440*/  LOP3.LUT R7, R7, 0xfffffffc, RZ, 0xc0, !PT ;  /* 0xfffffffc07077812 */ /* 0x000fe200078ec0ff */
[----:B------:R-:W-:Y:S02]  /*0450*/  VOTEU.ALL UP1, P0 ;  /* 0x00000000003f7886 */ /* 0x000fe40000020000 */
[----:B------:R-:W-:Y:S01]  /*0460*/  FMUL R12, R9, UR4 ;  /* 0x00000004090c7c20 */ /* 0x000fe20008400000 */
[----:B------:R-:W-:Y:S01]  /*0470*/  IMAD.IADD R9, R5, 0x1, -R10 ;  /* 0x0000000105097824 */ /* 0x000fe200078e0a0a */
[----:B0-----:R-:W-:Y:S01]  /*0480*/  I2FP.F32.U32 R10, UR8 ;  /* 0x00000008000a7c45 */ /* 0x001fe20008201000 */
[----:B------:R-:W-:Y:S01]  /*0490*/  IMAD.IADD R8, R0, 0x1, -R7 ;  /* 0x0000000100087824 */ /* 0x000fe200078e0a07 */
[----:B------:R-:W0:Y:S01]  /*04a0*/  @!UP0 S2UR UR7, SR_CgaCtaId ;  /* 0x00000000000789c3 */ /* 0x000e220000008800 */
[----:B------:R-:W-:Y:S01]  /*04b0*/  ULDC UR4, c[0x0][0x150] ;  /* 0x0000540000047ab9 */ /* 0x000fe20000000800 */
[----:B------:R-:W1:Y:S01]  /*04c0*/  F2I.U32.TRUNC.NTZ R12, R12 ;  /* 0x0000000c000c7305 */ /* 0x000e62000020f000 */
[----:B------:R-:W-:Y:S01]  /*04d0*/  FMUL R10, R10, UR4 ;  /* 0x000000040a0a7c20 */ /* 0x000fe20008400000 */
[----:B------:R-:W-:Y:S01]  /*04e0*/  SHF.R.S32.HI R0, RZ, 0x1f, R3 ;  /* 0x0000001fff007819 */ /* 0x000fe20000011403 */
[----:B------:R-:W-:Y:S01]  /*04f0*/  IMAD R8, R9, 0x4, R8 ;  /* 0x0000000409087824 */ /* 0x000fe200078e0208 */
[----:B------:R-:W-:Y:S01]  /*0500*/  UMOV UR4, 0x20 ;  /* 0x0000002000047882 */ /* 0x000fe20000000000 */
[----:B------:R-:W-:Y:S01]  /*0510*/  @!UP0 UMOV UR6, 0x400 ;  /* 0x0000040000068882 */ /* 0x000fe20000000000 */
[----:B------:R-:W2:Y:S01]  /*0520*/  LDC R7, c[0x0][0x148] ;  /* 0x00005200ff077b82 */ /* 0x000ea20000000800 */
[----:B------:R-:W-:Y:S01]  /*0530*/  LEA.HI R0, R0, R3, RZ, 0x2 ;  /* 0x0000000300007211 */ /* 0x000fe200078f10ff */
[----:B------:R-:W5:Y:S01]  /*0540*/  F2I.U32.TRUNC.NTZ R10, R10 ;  /* 0x0000000a000a7305 */ /* 0x000f62000020f000 */
[----:B------:R-:W-:Y:S01]  /*0550*/  IMAD.SHL.U32 R19, R8, 0x4, RZ ;  /* 0x0000000408137824 */ /* 0x000fe200078e00ff */
[----:B------:R-:W-:-:S04]  /*0560*/  @!UP0 UIADD3 UR4, -UR4, 0x100000, URZ ;  /* 0x0010000004048890 */ /* 0x000fc8000fffe13f */
[----:B------:R-:W-:Y:S02]  /*0570*/  @!UP0 USHF.L.U32 UR5, UR4, 0xb, URZ ;  /* 0x0000000b04058899 */ /* 0x000fe4000800063f */
[----:B------:R-:W-:Y:S01]  /*0580*/  @!UP0 USHF.L.U32 UR4, UR4, 0x1, URZ ;  /* 0x0000000104048899 */ /* 0x000fe2000800063f */
[----:B------:R-:W-:Y:S02]  /*0590*/  LOP3.LUT R0, R0, 0xfffffffc, RZ, 0xc0, !PT ;  /* 0xfffffffc00007812 */ /* 0x000fe400078ec0ff */
[----:B------:R-:W-:Y:S01]  /*05a0*/  LOP3.LUT R19, R8, 0xc, R19, 0x78, !PT ;  /* 0x0000000c08137812 */ /* 0x000fe200078e7813 */
[----:B-1----:R-:W-:Y:S02]  /*05b0*/  IMAD.MOV R21, RZ, RZ, -R12 ;  /* 0x000000ffff157224 */ /* 0x002fe400078e0a0c */
[----:B------:R-:W-:Y:S01]  /*05c0*/  IMAD.IADD R3, R3, 0x1, -R0 ;  /* 0x0000000103037824 */ /* 0x000fe200078e0a00 */
[----:B0-----:R-:W-:Y:S01]  /*05d0*/  @!UP0 ULEA UR6, UR7, UR6, 0x18 ;  /* 0x0000000607068291 */ /* 0x001fe2000f8ec03f */
[----:B-----5:R-:W-:-:S03]  /*05e0*/  IMAD.MOV R10, RZ, RZ, -R10 ;  /* 0x000000ffff0a7224 */ /* 0x020fc600078e0a0a */
[----:B------:R-:W-:Y:S01]  /*05f0*/  ISETP.NE.AND P1, PT, R3, 0x3, PT ;  /* 0x000000030300780c */ /* 0x000fe20003f25270 */
[----:B------:R-:W-:Y:S01]  /*0600*/  VOTEU.ALL UP0, P0 ;  /* 0x00000000003f7886 */ /* 0x000fe20000000000 */
[----:B------:R-:W-:Y:S01]  /*0610*/  ISETP.LT.U32.AND P0, PT, R19, 0x4, !P2 ;  /* 0x000000041300780c */ /* 0x000fe20005701070 */
[----:B---3--:R-:W-:Y:S01]  /*0620*/  IMAD R6, R11, R10, UR8 ;  /* 0x000000080b067e24 */ /* 0x008fe2000f8e020a */
[----:B------:R-:W-:Y:S01]  /*0630*/  ISETP.EQ.OR P1, PT, R3, RZ, !P1 ;  /* 0x000000ff0300720c */ /* 0x000fe20004f22670 */
[C---:B------:R-:W-:Y:S01]  /*0640*/  VIADD R10, R2.reuse, 0xffffffff ;  /* 0xffffffff020a7836 */ /* 0x040fe20000000000 */
[C---:B------:R-:W-:Y:S01]  /*0650*/  ISETP.NE.AND P2, PT, R2.reuse, RZ, PT ;  /* 0x000000ff0200720c */ /* 0x040fe20003f45270 */
[----:B--2---:R-:W-:Y:S01]  /*0660*/  IMAD R0, R7, R21, R4 ;  /* 0x0000001507007224 */ /* 0x004fe200078e0204 */
[----:B------:R-:W-:Y:S01]  /*0670*/  ISETP.EQ.AND P1, PT, R2, RZ, P1 ;  /* 0x000000ff0200720c */ /* 0x000fe20000f22270 */
[----:B------:R-:W0:Y:S02]  /*0680*/  FENCE.VIEW.ASYNC.S ;  /* 0x00000000000073c6 */ /* 0x000e240000000000 */
[----:B0-----:R0:W1:Y:S01]  /*0690*/  @!UP0 SYNCS.EXCH.64 URZ, [UR6+0x40], UR4 ;  /* 0x00004004063f85b2 */ /* 0x0010620008000100 */
[----:B------:R-:W-:-:S02]  /*06a0*/  ISETP.GE.U32.AND P5, PT, R10, 0x2, PT ;  /* 0x000000020a00780c */ /* 0x000fc40003fa6070 */
[----:B------:R-:W-:Y:S02]  /*06b0*/  ISETP.NE.AND P4, PT, R0, R19, PT ;  /* 0x000000130000720c */ /* 0x000fe40003f85270 */
[----:B------:R-:W-:Y:S02]  /*06c0*/  SEL R18, RZ, 0x1, !P1 ;  /* 0x00000001ff127807 */ /* 0x000fe40004800000 */
[----:B------:R-:W-:Y:S02]  /*06d0*/  ISETP.EQ.OR P4, PT, R6, RZ, !P4 ;  /* 0x000000ff0600720c */ /* 0x000fe40006782670 */
[----:B------:R-:W-:Y:S02]  /*06e0*/  LOP3.LUT R0, R94, 0x7f, RZ, 0xc0, !PT ;  /* 0x0000007f5e007812 */ /* 0x000fe400078ec0ff */
[----:B------:R-:W-:Y:S02]  /*06f0*/  PLOP3.LUT P0, PT, P0, P4, PT, 0x80, 0x0 ;  /* 0x000000000000781c */ /* 0x000fe40000709070 */
[----:B------:R-:W-:-:S02]  /*0700*/  SEL R18, R18, 0x2, P5 ;  /* 0x0000000212127807 */ /* 0x000fc40002800000 */
[----:B------:R-:W-:Y:S01]  /*0710*/  P2R R102, PR, RZ, 0x1 ;  /* 0x00000001ff667803 */ /* 0x000fe20000000000 */
[----:B------:R0:W2:Y:S01]  /*0720*/  @!UP1 SYNCS.EXCH.64 URZ, [UR6+0x48], UR4 ;  /* 0x00004804063f95b2 */ /* 0x0000a20008000100 */
[----:B------:R-:W-:Y:S01]  /*0730*/  NOP ;  /* 0x0000000000007918 */ /* 0x000fe20000000000 */
[----:B------:R-:W-:Y:S06]  /*0740*/  @!P3 BRA `(.L_x_3) ;  /* 0x000000000008b947 */ /* 0x000fec0003800000 */
[----:B-12-4-:R-:W-:Y:S01]  /*0750*/  UCGABAR_ARV ;  /* 0x00000000000079c7 */ /* 0x016fe20008000000 */
[----:B------:R-:W-:Y:S05]  /*0760*/  BRA `(.L_x_4) ;  /* 0x0000000000047947 */ /* 0x000fea0003800000 */
.L_x_3:
[----:B-12-4-:R-:W-:Y:S01]  /*0770*/  NOP ;  /* 0x0000000000007918 */ /* 0x016fe20000000000 */
.L_x_4:
[----:B------:R-:W1:Y:S01]  /*0780*/  LDC R2, c[0x0][0x65c] ;  /* 0x00019700ff027b82 */ /* 0x000e620000000800 */
[----:B------:R-:W-:Y:S02]  /*0790*/  IMAD.U32 R8, RZ, RZ, UR8 ;  /* 0x00000008ff087e24 */ /* 0x000fe4000f8e00ff */
[----:B------:R-:W-:Y:S01]  /*07a0*/  IMAD.MOV.U32 R9, RZ, RZ, RZ ;  /* 0x000000ffff097224 */ /* 0x000fe200078e00ff */
[----:B-1----:R-:W-:-:S04]  /*07b0*/  ISETP.NE.AND P1, PT, R2, 0x1, PT ;  /* 0x000000010200780c */ /* 0x002fc80003f25270 */
[----:B------:R-:W-:-:S09]  /*07c0*/  P2R R5, PR, RZ, 0x2 ;  /* 0x00000002ff057803 */ /* 0x000fd20000000000 */
[----:B------:R-:W1:Y:S01]  /*07d0*/  @P1 LDC R17, c[0x0][0x10] ;  /* 0x00000400ff111b82 */ /* 0x000e620000000800 */
[----:B------:R-:W-:Y:S02]  /*07e0*/  @P1 IMAD.MOV.U32 R5, RZ, RZ, RZ ;  /* 0x000000ffff051224 */ /* 0x000fe400078e00ff */
[----:B------:R-:W-:-:S05]  /*07f0*/  @P1 IMAD.MOV.U32 R13, RZ, RZ, RZ ;  /* 0x000000ffff0d1224 */ /* 0x000fca00078e00ff */
[----:B------:R-:W2:Y:S01]  /*0800*/  @!P1 LDC R11, c[0x0][0xc] ;  /* 0x00000300ff0b9b82 */ /* 0x000ea20000000800 */
[----:B0-----:R-:W-:Y:S01]  /*0810*/  ULDC UR4, c[0x0][0xc] ;  /* 0x0000030000047ab9 */ /* 0x001fe20000000800 */
[----:B------:R-:W-:Y:S01]  /*0820*/  ULDC UR5, c[0x0][0x10] ;  /* 0x0000040000057ab9 */ /* 0x000fe20000000800 */
[----:B------:R-:W-:Y:S01]  /*0830*/  ULDC UR6, c[0x0][0x14] ;  /* 0x0000050000067ab9 */ /* 0x000fe20000000800 */
[----:B------:R-:W-:-:S04]  /*0840*/  UIMAD.WIDE.U32 UR4, UR4, UR5, URZ ;  /* 0x00000005040472a5 */ /* 0x000fc8000f8e003f */
[----:B------:R-:W-:Y:S02]  /*0850*/  UIMAD.WIDE.U32 UR36, UR4, UR6, URZ ;  /* 0x00000006042472a5 */ /* 0x000fe4000f8e003f */
[----:B------:R-:W-:-:S04]  /*0860*/  UIMAD UR42, UR5, UR6, URZ ;  /* 0x00000006052a72a4 */ /* 0x000fc8000f8e023f */
[----:B------:R-:W-:Y:S01]  /*0870*/  UIADD3 UR42, UR37, UR42, URZ ;  /* 0x0000002a252a7290 */ /* 0x000fe2000fffe03f */
[----:B-1----:R-:W-:-:S04]  /*0880*/  @P1 IMAD.WIDE.U32 R16, R17, UR8, R4 ;  /* 0x0000000811101c25 */ /* 0x002fc8000f8e0004 */
[----:B------:R-:W-:Y:S02]  /*0890*/  @P1 IMAD.IADD R17, R17, 0x1, R13 ;  /* 0x0000000111111824 */ /* 0x000fe400078e020d */
[----:B--2---:R-:W-:-:S04]  /*08a0*/  @!P1 IMAD.WIDE.U32 R8, R4, R11, R8 ;  /* 0x0000000b04089225 */ /* 0x004fc800078e0008 */
[----:B------:R-:W-:Y:S02]  /*08b0*/  @!P1 IMAD.MOV.U32 R16, RZ, RZ, R8 ;  /* 0x000000ffff109224 */ /* 0x000fe400078e0008 */
[----:B------:R-:W-:Y:S01]  /*08c0*/  @!P1 IMAD.MOV.U32 R17, RZ, RZ, R9 ;  /* 0x000000ffff119224 */ /* 0x000fe200078e0009 */
[----:B------:R-:W-:Y:S06]  /*08d0*/  @!P3 BRA `(.L_x_5) ;  /* 0x00000000000cb947 */ /* 0x000fec0003800000 */
[----:B------:R-:W-:Y:S01]  /*08e0*/  UCGABAR_WAIT ;  /* 0x0000000000007dc7 */ /* 0x000fe20008000000 */
[----:B------:R-:W-:Y:S01]  /*08f0*/  CCTL.IVALL ;  /* 0x00000000ff00798f */ /* 0x000fe20002000000 */
[----:B------:R-:W-:Y:S05]  /*0900*/  BRA `(.L_x_6) ;  /* 0x0000000000047947 */ /* 0x000fea0003800000 */
.L_x_5:
[----:B------:R-:W-:Y:S06]  /*0910*/  BAR.SYNC.DEFER_BLOCKING 0x0 ;  /* 0x0000000000007b1d */ /* 0x000fec0000010000 */
.L_x_6:
[----:B------:R-:W-:Y:S05]  /*0920*/  @!P2 BRA `(.L_x_7) ;  /* 0x0000005c008ca947 */ /* 0x000fea0003800000 */
[----:B------:R-:W-:-:S13]  /*0930*/  ISETP.GT.U32.AND P0, PT, R10, 0x1, PT ;  /* 0x000000010a00780c */ /* 0x000fda0003f04070 */
[----:B------:R-:W-:Y:S05]  /*0940*/  @P0 EXIT ;  /* 0x000000000000094d */ /* 0x000fea0003800000 */
[----:B------:R-:W-:Y:S01]  /*0950*/  ULDC.64 UR4, c[0x0][0x650] ;  /* 0x0001940000047ab9 */ /* 0x000fe20000000a00 */
[----:B------:R-:W-:Y:S01]  /*0960*/  PRMT R3, RZ, 0x7610, R3 ;  /* 0x00007610ff037816 */ /* 0x000fe20000000003 */
[----:B------:R-:W-:Y:S01]  /*0970*/  IMAD.MOV.U32 R101, RZ, RZ, -0x1 ;  /* 0xffffffffff657424 */ /* 0x000fe200078e00ff */
[----:B------:R-:W-:Y:S01]  /*0980*/  ISETP.GE.U32.AND P0, PT, R16, UR4, PT ;  /* 0x0000000410007c0c */ /* 0x000fe2000bf06070 */
[----:B------:R-:W-:Y:S02]  /*0990*/  IMAD.MOV.U32 R100, RZ, RZ, -0x1 ;  /* 0xffffffffff647424 */ /* 0x000fe400078e00ff */
[----:B------:R-:W-:Y:S01]  /*09a0*/  IMAD.MOV.U32 R99, RZ, RZ, -0x1 ;  /* 0xffffffffff637424 */ /* 0x000fe200078e00ff */
[----:B------:R-:W-:-:S13]  /*09b0*/  ISETP.GE.U32.AND.EX P0, PT, R17, UR5, PT, P0 ;  /* 0x0000000511007c0c */ /* 0x000fda000bf06100 */
[----:B------:R-:W-:Y:S05]  /*09c0*/  @P0 BRA `(.L_x_8) ;  /* 0x0000000400280947 */ /* 0x000fea0003800000 */
[----:B------:R-:W0:Y:S01]  /*09d0*/  LDC.64 R22, c[0x0][0x628] ;  /* 0x00018a00ff167b82 */ /* 0x000e220000000a00 */
[----:B------:R-:W-:Y:S02]  /*09e0*/  IMAD.MOV.U32 R8, RZ, RZ, R16 ;  /* 0x000000ffff087224 */ /* 0x000fe400078e0010 */
[----:B------:R-:W-:-:S05]  /*09f0*/  IMAD.MOV.U32 R9, RZ, RZ, R17 ;  /* 0x000000ffff097224 */ /* 0x000fca00078e0011 */
[----:B------:R-:W1:Y:S08]  /*0a00*/  LDC R20, c[0x0][0x630] ;  /* 0x00018c00ff147b82 */ /* 0x000e700000000800 */
[----:B------:R-:W2:Y:S01]  /*0a10*/  LDC.64 R24, c[0x0][0x620] ;  /* 0x00018800ff187b82 */ /* 0x000ea20000000a00 */
[----:B0-----:R-:W-:-:S04]  /*0a20*/  ISETP.NE.U32.AND P0, PT, R22, RZ, PT ;  /* 0x000000ff1600720c */ /* 0x001fc80003f05070 */
[----:B------:R-:W-:-:S13]  /*0a30*/  ISETP.NE.AND.EX P0, PT, R23, RZ, PT, P0 ;  /* 0x000000ff1700720c */ /* 0x000fda0003f05300 */
[----:B-12---:R-:W-:Y:S05]  /*0a40*/  @!P0 BRA `(.L_x_9) ;  /* 0x0000000000288947 */ /* 0x006fea0003800000 */
[----:B------:R-:W0:Y:S02]  /*0a50*/  LDC R3, c[0x0][0x634] ;  /* 0x00018d00ff037b82 */ /* 0x000e240000000800 */
[----:B0-----:R-:W-:-:S05]  /*0a60*/  IADD3 R3, P0, R16, R3, RZ ;  /* 0x0000000310037210 */ /* 0x001fca0007f1e0ff */
[----:B------:R-:W-:-:S04]  /*0a70*/  IMAD.X R15, RZ, RZ, R17, P0 ;  /* 0x000000ffff0f7224 */ /* 0x000fc800000e0611 */
[----:B------:R-:W-:-:S04]  /*0a80*/  IMAD.WIDE.U32 R8, R15, R22, RZ ;  /* 0x000000160f087225 */ /* 0x000fc800078e00ff */
[----:B------:R-:W-:-:S04]  /*0a90*/  IMAD.WIDE.U32 R10, P0, R3, R23, R8 ;  /* 0x00000017030a7225 */ /* 0x000fc80007800008 */
[----:B------:R-:W-:-:S04]  /*0aa0*/  IMAD.WIDE.U32 R8, R3, R22, RZ ;  /* 0x0000001603087225 */ /* 0x000fc800078e00ff */
[----:B------:R-:W-:Y:S01]  /*0ab0*/  IMAD.X R13, RZ, RZ, RZ, P0 ;  /* 0x000000ffff0d7224 */ /* 0x000fe200000e06ff */
[----:B------:R-:W-:Y:S01]  /*0ac0*/  IADD3 RZ, P0, R9, R10, RZ ;  /* 0x0000000a09ff7210 */ /* 0x000fe20007f1e0ff */
[----:B------:R-:W-:-:S04]  /*0ad0*/  IMAD.MOV.U32 R12, RZ, RZ, R11 ;  /* 0x000000ffff0c7224 */ /* 0x000fc800078e000b */
[----:B------:R-:W-:-:S08]  /*0ae0*/  IMAD.WIDE.U32.X R8, R15, R23, R12, P0 ;  /* 0x000000170f087225 */ /* 0x000fd000000e040c */
.L_x_9:
[----:B------:R-:W0:Y:S01]  /*0af0*/  LDC.64 R28, c[0x0][0x640] ;  /* 0x00019000ff1c7b82 */ /* 0x000e220000000a00 */
[-CC-:B------:R-:W-:Y:S01]  /*0b00*/  SHF.R.U64 R99, R8, R20.reuse, R9.reuse ;  /* 0x0000001408637219 */ /* 0x180fe20000001209 */
[----:B------:R-:W-:Y:S01]  /*0b10*/  IMAD R27, R7, R21, R4 ;  /* 0x00000015071b7224 */ /* 0x000fe200078e0204 */
[----:B------:R-:W-:Y:S01]  /*0b20*/  SHF.R.U32.HI R3, RZ, R20, R9 ;  /* 0x00000014ff037219 */ /* 0x000fe20000011609 */
[----:B------:R-:W-:Y:S01]  /*0b30*/  IMAD.MOV.U32 R21, RZ, RZ, 0x1 ;  /* 0x00000001ff157424 */ /* 0x000fe200078e00ff */
[----:B------:R-:W-:-:S03]  /*0b40*/  IADD3 R5, P0, RZ, -R99, RZ ;  /* 0x80000063ff057210 */ /* 0x000fc60007f1e0ff */
[----:B------:R-:W1:Y:S02]  /*0b50*/  LDC R22, c[0x0][0x618] ;  /* 0x00018600ff167b82 */ /* 0x000e640000000800 */
[----:B------:R-:W-:Y:S02]  /*0b60*/  IMAD.X R3, RZ, RZ, ~R3, P0 ;  /* 0x000000ffff037224 */ /* 0x000fe400000e0e03 */
[----:B------:R-:W-:-:S04]  /*0b70*/  IMAD.WIDE.U32 R8, R5, R24, R16 ;  /* 0x0000001805087225 */ /* 0x000fc800078e0010 */
[----:B------:R-:W2:Y:S01]  /*0b80*/  LDC R20, c[0x0][0x608] ;  /* 0x00018200ff147b82 */ /* 0x000ea20000000800 */
[----:B------:R-:W-:Y:S02]  /*0b90*/  IMAD R10, R3, R24, RZ ;  /* 0x00000018030a7224 */ /* 0x000fe400078e02ff */
[----:B------:R-:W-:Y:S02]  /*0ba0*/  IMAD.MOV.U32 R3, RZ, RZ, -0x1 ;  /* 0xffffffffff037424 */ /* 0x000fe400078e00ff */
[----:B------:R-:W-:-:S03]  /*0bb0*/  IMAD R5, R5, R25, R10 ;  /* 0x0000001905057224 */ /* 0x000fc600078e020a */
[----:B------:R-:W3:Y:S01]  /*0bc0*/  LDC R26, c[0x0][0x658] ;  /* 0x00019600ff1a7b82 */ /* 0x000ee20000000800 */
[----:B------:R-:W-:Y:S01]  /*0bd0*/  IMAD.IADD R5, R9, 0x1, R5 ;  /* 0x0000000109057824 */ /* 0x000fe200078e0205 */
[----:B0-----:R-:W-:-:S04]  /*0be0*/  ISETP.NE.U32.AND P0, PT, R28, RZ, PT ;  /* 0x000000ff1c00720c */ /* 0x001fc80003f05070 */
[----:B------:R-:W-:Y:S02]  /*0bf0*/  ISETP.NE.AND.EX P0, PT, R29, RZ, PT, P0 ;  /* 0x000000ff1d00720c */ /* 0x000fe40003f05300 */
[----:B------:R-:W0:Y:S01]  /*0c00*/  LDC R24, c[0x0][0x600] ;  /* 0x00018000ff187b82 */ /* 0x000e220000000800 */
[-CC-:B-1----:R-:W-:Y:S02]  /*0c10*/  SHF.R.U64 R12, R8, R22.reuse, R5.reuse ;  /* 0x00000016080c7219 */ /* 0x182fe40000001205 */
[----:B------:R-:W-:-:S05]  /*0c20*/  SHF.R.U32.HI R5, RZ, R22, R5 ;  /* 0x00000016ff057219 */ /* 0x000fca0000011605 */
[----:B------:R-:W1:Y:S01]  /*0c30*/  LDC R15, c[0x0][0x648] ;  /* 0x00019200ff0f7b82 */ /* 0x000e620000000800 */
[-CC-:B--2---:R-:W-:Y:S02]  /*0c40*/  SHF.R.U64 R22, R12, R20.reuse, R5.reuse ;  /* 0x000000140c167219 */ /* 0x184fe40000001205 */
[----:B------:R-:W-:-:S05]  /*0c50*/  SHF.R.U32.HI R5, RZ, R20, R5 ;  /* 0x00000014ff057219 */ /* 0x000fca0000011605 */
[----:B------:R-:W2:Y:S01]  /*0c60*/  LDC R23, c[0x0][0x638] ;  /* 0x00018e00ff177b82 */ /* 0x000ea20000000800 */
[-CC-:B---3--:R-:W-:Y:S02]  /*0c70*/  SHF.R.U64 R20, R22, R26.reuse, R5.reuse ;  /* 0x0000001a16147219 */ /* 0x188fe40000001205 */
[-C--:B------:R-:W-:Y:S02]  /*0c80*/  SHF.L.U32 R3, R3, R26.reuse, RZ ;  /* 0x0000001a03037219 */ /* 0x080fe400000006ff */
[----:B------:R-:W-:Y:S01]  /*0c90*/  SHF.R.U32.HI R5, RZ, R26, R5 ;  /* 0x0000001aff057219 */ /* 0x000fe20000011605 */
[----:B------:R-:W-:Y:S01]  /*0ca0*/  IMAD.MOV.U32 R4, RZ, RZ, R20 ;  /* 0x000000ffff047224 */ /* 0x000fe200078e0014 */
[----:B------:R-:W-:Y:S01]  /*0cb0*/  LOP3.LUT R7, RZ, R3, RZ, 0x33, !PT ;  /* 0x00000003ff077212 */ /* 0x000fe200078e33ff */
[----:B------:R-:W3:Y:S01]  /*0cc0*/  LDC R25, c[0x0][0x610] ;  /* 0x00018400ff197b82 */ /* 0x000ee20000000800 */
[----:B------:R-:W-:Y:S05]  /*0cd0*/  @!P0 BRA `(.L_x_10) ;  /* 0x0000000000288947 */ /* 0x000fea0003800000 */
[----:B------:R-:W4:Y:S02]  /*0ce0*/  LDC R3, c[0x0][0x64c] ;  /* 0x00019300ff037b82 */ /* 0x000f240000000800 */
[----:B----4-:R-:W-:-:S05]  /*0cf0*/  IADD3 R3, P0, R20, R3, RZ ;  /* 0x0000000314037210 */ /* 0x010fca0007f1e0ff */
        /* <DEDUP_REMOVED lines=8> */
.L_x_10:
[----:B-1----:R-:W-:Y:S02]  /*0d80*/  SHF.R.U64 R5, R4, R15, R5 ;  /* 0x0000000f04057219 */ /* 0x002fe40000001205 */
[----:B------:R-:W-:Y:S01]  /*0d90*/  LOP3.LUT R4, R22, R7, RZ, 0xc0, !PT ;  /* 0x0000000716047212 */ /* 0x000fe200078ec0ff */
[----:B0-----:R-:W-:Y:S01]  /*0da0*/  VIADD R7, R24, 0xffffffff ;  /* 0xffffffff18077836 */ /* 0x001fe20000000000 */
[----:B------:R-:W-:Y:S01]  /*0db0*/  SHF.L.U32 R3, R21, R26, RZ ;  /* 0x0000001a15037219 */ /* 0x000fe200000006ff */
[----:B------:R-:W-:Y:S01]  /*0dc0*/  IMAD.MOV R8, RZ, RZ, -R5 ;  /* 0x000000ffff087224 */ /* 0x000fe200078e0a05 */
[----:B------:R-:W-:Y:S02]  /*0dd0*/  SEL R6, R6, R27, !P1 ;  /* 0x0000001b06067207 */ /* 0x000fe40004800000 */
[----:B------:R-:W-:Y:S01]  /*0de0*/  LOP3.LUT R7, R12, R7, RZ, 0xc0, !PT ;  /* 0x000000070c077212 */ /* 0x000fe200078ec0ff */
[----:B------:R-:W-:Y:S02]  /*0df0*/  IMAD R5, R3, R5, R4 ;  /* 0x0000000503057224 */ /* 0x000fe400078e0204 */
[----:B--2---:R-:W-:-:S02]  /*0e00*/  IMAD R3, R8, R23, R20 ;  /* 0x0000001708037224 */ /* 0x004fc400078e0214 */
[----:B---3--:R-:W-:Y:S02]  /*0e10*/  IMAD R6, R5, R25, R6 ;  /* 0x0000001905067224 */ /* 0x008fe400078e0206 */
[----:B------:R-:W-:Y:S02]  /*0e20*/  IMAD R101, R3, R24, R7 ;  /* 0x0000001803657224 */ /* 0x000fe400078e0207 */
[----:B------:R-:W-:-:S03]  /*0e30*/  IMAD.MOV.U32 R4, RZ, RZ, 0x1 ;  /* 0x00000001ff047424 */ /* 0x000fc600078e00ff */
[----:B------:R-:W-:Y:S02]  /*0e40*/  SEL R100, R101, R6, !P1 ;  /* 0x0000000665647207 */ /* 0x000fe40004800000 */
[----:B------:R-:W-:Y:S02]  /*0e50*/  PRMT R3, R4, 0x7610, R3 ;  /* 0x0000761004037816 */ /* 0x000fe40000000003 */
[----:B------:R-:W-:-:S07]  /*0e60*/  SEL R101, R6, R101, !P1 ;  /* 0x0000006506657207 */ /* 0x000fce0004800000 */
.L_x_8:
[----:B------:R-:W-:-:S08]  /*0e70*/  NOP ;  /* 0x0000000000007918 */ /* 0x000fd00000000000 */
[----:B------:R-:W0:Y:S02]  /*0e80*/  USETMAXREG.TRY_ALLOC.CTAPOOL UP0, 0xe8 ;  /* 0x000000e8000079c8 */ /* 0x000e240008000600 */
[----:B0-----:R-:W-:-:S13]  /*0e90*/  PLOP3.LUT P0, PT, PT, PT, UP0, 0x80, 0x0 ;  /* 0x000000000000781c */ /* 0x001fda0003f0f008 */
[----:B------:R-:W-:Y:S05]  /*0ea0*/  @!P0 BRA `(.L_x_8) ;  /* 0xfffffffc00f08947 */ /* 0x000fea000383ffff */
[----:B------:R-:W-:Y:S01]  /*0eb0*/  ULDC.64 UR4, c[0x0][0x598] ;  /* 0x0001660000047ab9 */ /* 0x000fe20000000a00 */
[----:B------:R-:W-:Y:S01]  /*0ec0*/  ULDC.64 UR38, c[0x0][0x208] ;  /* 0x0000820000267ab9 */ /* 0x000fe20000000a00 */
[----:B------:R-:W-:-:S04]  /*0ed0*/  ISETP.NE.U32.AND P0, PT, RZ, UR4, PT ;  /* 0x00000004ff007c0c */ /* 0x000fc8000bf05070 */
[----:B------:R-:W-:-:S13]  /*0ee0*/  ISETP.NE.AND.EX P0, PT, RZ, UR5, PT, P0 ;  /* 0x00000005ff007c0c */ /* 0x000fda000bf05300 */
[----:B------:R-:W-:Y:S05]  /*0ef0*/  @!P0 BRA `(.L_x_11) ;  /* 0x00000000001c8947 */ /* 0x000fea0003800000 */
[----:B------:R-:W0:Y:S02]  /*0f00*/  LDC.64 R4, c[0x0][0x598] ;  /* 0x00016600ff047b82 */ /* 0x000e240000000a00 */
[----:B0-----:R-:W2:Y:S02]  /*0f10*/  LDG.E.64 R4, desc[UR38][R4.64] ;  /* 0x0000002604047981 */ /* 0x001ea4000c1e1b00 */
[----:B--2---:R-:W-:-:S04]  /*0f20*/  ISETP.NE.U32.AND P0, PT, R4, RZ, PT ;  /* 0x000000ff0400720c */ /* 0x004fc80003f05070 */
[----:B------:R-:W-:-:S13]  /*0f30*/  ISETP.NE.AND.EX P0, PT, R5, RZ, PT, P0 ;  /* 0x000000ff0500720c */ /* 0x000fda0003f05300 */
[----:B------:R-:W-:Y:S05]  /*0f40*/  @!P0 BRA `(.L_x_11) ;  /* 0x0000000000088947 */ /* 0x000fea0003800000 */
[----:B------:R0:W5:Y:S01]  /*0f50*/  LD.E R88, desc[UR38][R4.64] ;  /* 0x0000002604587980 */ /* 0x000162000c101900 */
[----:B------:R-:W-:Y:S05]  /*0f60*/  BRA `(.L_x_12) ;  /* 0x0000000000247947 */ /* 0x000fea0003800000 */
.L_x_11:
[----:B------:R-:W-:Y:S02]  /*0f70*/  ULDC.64 UR4, c[0x0][0x588] ;  /* 0x0001620000047ab9 */ /* 0x000fe40000000a00 */
[----:B------:R-:W-:-:S04]  /*0f80*/  ISETP.NE.U32.AND P0, PT, RZ, UR4, PT ;  /* 0x00000004ff007c0c */ /* 0x000fc8000bf05070 */
[----:B------:R-:W-:-:S13]  /*0f90*/  ISETP.NE.AND.EX P0, PT, RZ, UR5, PT, P0 ;  /* 0x00000005ff007c0c */ /* 0x000fda000bf05300 */
[----:B------:R-:W-:Y:S05]  /*0fa0*/  @!P0 BRA `(.L_x_13) ;  /* 0x00000000000c8947 */ /* 0x000fea0003800000 */
[----:B------:R-:W0:Y:S02]  /*0fb0*/  LDC.64 R88, c[0x0][0x588] ;  /* 0x00016200ff587b82 */ /* 0x000e240000000a00 */
[----:B0-----:R1:W5:Y:S01]  /*0fc0*/  LDG.E R88, desc[UR38][R88.64] ;  /* 0x0000002658587981 */ /* 0x001362000c1e1900 */
[----:B------:R-:W-:Y:S05]  /*0fd0*/  BRA `(.L_x_12) ;  /* 0x0000000000087947 */ /* 0x000fea0003800000 */
.L_x_13:
[----:B------:R-:W-:Y:S02]  /*0fe0*/  ULDC UR4, c[0x0][0x580] ;  /* 0x0001600000047ab9 */ /* 0x000fe40000000800 */
[----:B------:R-:W-:-:S07]  /*0ff0*/  IMAD.U32 R88, RZ, RZ, UR4 ;  /* 0x00000004ff587e24 */ /* 0x000fce000f8e00ff */
.L_x_12:
[----:B------:R-:W-:Y:S02]  /*1000*/  ULDC.64 UR4, c[0x0][0x5a0] ;  /* 0x0001680000047ab9 */ /* 0x000fe40000000a00 */
[----:B------:R-:W-:-:S04]  /*1010*/  ISETP.NE.U32.AND P0, PT, RZ, UR4, PT ;  /* 0x00000004ff007c0c */ /* 0x000fc8000bf05070 */
[----:B------:R-:W-:-:S13]  /*1020*/  ISETP.NE.AND.EX P0, PT, RZ, UR5, PT, P0 ;  /* 0x00000005ff007c0c */ /* 0x000fda000bf05300 */
[----:B------:R-:W-:Y:S05]  /*1030*/  @!P0 BRA `(.L_x_14) ;  /* 0x00000000001c8947 */ /* 0x000fea0003800000 */
[----:B0-----:R-:W0:Y:S02]  /*1040*/  LDC.64 R4, c[0x0][0x5a0] ;  /* 0x00016800ff047b82 */ /* 0x001e240000000a00 */
[----:B0-----:R-:W2:Y:S02]  /*1050*/  LDG.E.64 R4, desc[UR38][R4.64] ;  /* 0x0000002604047981 */ /* 0x001ea4000c1e1b00 */
[----:B--2---:R-:W-:-:S04]  /*1060*/  ISETP.NE.U32.AND P0, PT, R4, RZ, PT ;  /* 0x000000ff0400720c */ /* 0x004fc80003f05070 */
[----:B------:R-:W-:-:S13]  /*1070*/  ISETP.NE.AND.EX P0, PT, R5, RZ, PT, P0 ;  /* 0x000000ff0500720c */ /* 0x000fda0003f05300 */
[----:B------:R-:W-:Y:S05]  /*1080*/  @!P0 BRA `(.L_x_14) ;  /* 0x0000000000088947 */ /* 0x000fea0003800000 */
[----:B-1----:R0:W5:Y:S01]  /*1090*/  LD.E R89, desc[UR38][R4.64] ;  /* 0x0000002604597980 */ /* 0x002162000c101900 */
[----:B------:R-:W-:Y:S05]  /*10a0*/  BRA `(.L_x_15) ;  /* 0x0000000000247947 */ /* 0x000fea0003800000 */
.L_x_14:
[----:B------:R-:W-:Y:S02]  /*10b0*/  ULDC.64 UR4, c[0x0][0x590] ;  /* 0x0001640000047ab9 */ /* 0x000fe40000000a00 */
[----:B------:R-:W-:-:S04]  /*10c0*/  ISETP.NE.U32.AND P0, PT, RZ, UR4, PT ;  /* 0x00000004ff007c0c */ /* 0x000fc8000bf05070 */
[----:B------:R-:W-:-:S13]  /*10d0*/  ISETP.NE.AND.EX P0, PT, RZ, UR5, PT, P0 ;  /* 0x00000005ff007c0c */ /* 0x000fda000bf05300 */
[----:B------:R-:W-:Y:S05]  /*10e0*/  @!P0 BRA `(.L_x_16) ;  /* 0x00000000000c8947 */ /* 0x000fea0003800000 */
[----:B0-----:R-:W1:Y:S02]  /*10f0*/  LDC.64 R4, c[0x0][0x590] ;  /* 0x00016400ff047b82 */ /* 0x001e640000000a00 */
[----:B-1----:R1:W5:Y:S01]  /*1100*/  LDG.E R89, desc[UR38][R4.64] ;  /* 0x0000002604597981 */ /* 0x002362000c1e1900 */
[----:B------:R-:W-:Y:S05]  /*1110*/  BRA `(.L_x_15) ;  /* 0x0000000000087947 */ /* 0x000fea0003800000 */
.L_x_16:
[----:B------:R-:W-:Y:S02]  /*1120*/  ULDC UR4, c[0x0][0x584] ;  /* 0x0001610000047ab9 */ /* 0x000fe40000000800 */
[----:B-1----:R-:W-:-:S07]  /*1130*/  IMAD.U32 R89, RZ, RZ, UR4 ;  /* 0x00000004ff597e24 */ /* 0x002fce000f8e00ff */
.L_x_15:
[----:B------:R-:W-:-:S13]  /*1140*/  LOP3.LUT P0, RZ, R3, 0xff, RZ, 0xc0, !PT ;  /* 0x000000ff03ff7812 */ /* 0x000fda000780c0ff */
[----:B------:R-:W-:Y:S05]  /*1150*/  @!P0 EXIT ;  /* 0x000000000000894d */ /* 0x000fea0003800000 */
[----:B------:R-:W2:Y:S01]  /*1160*/  LDC R92, c[0x0][0x658] ;  /* 0x00019600ff5c7b82 */ /* 0x000ea20000000800 */
[----:B------:R-:W-:Y:S01]  /*1170*/  ULDC.64 UR6, c[0x0][0x288] ;  /* 0x0000a20000067ab9 */ /* 0x000fe20000000a00 */
[----:B------:R-:W-:Y:S01]  /*1180*/  LOP3.LUT R14, R14, 0x1, RZ, 0xc0, !PT ;  /* 0x000000010e0e7812 */ /* 0x000fe200078ec0ff */
[----:B------:R-:W-:Y:S01]  /*1190*/  UIADD3 UR4, UR7, 0x3f, URZ ;  /* 0x0000003f07047890 */ /* 0x000fe2000fffe03f */
[----:B------:R-:W-:Y:S01]  /*11a0*/  SHF.R.U32.HI R3, RZ, 0x2, R94 ;  /* 0x00000002ff037819 */ /* 0x000fe2000001165e */
[----:B01----:R-:W-:Y:S01]  /*11b0*/  IMAD.MOV.U32 R5, RZ, RZ, -0x1 ;  /* 0xffffffffff057424 */ /* 0x003fe200078e00ff */
[----:B------:R-:W-:Y:S01]  /*11c0*/  SHF.R.U32.HI R0, RZ, 0x1, R0 ;  /* 0x00000001ff007819 */ /* 0x000fe20000011600 */
[----:B------:R-:W-:Y:S01]  /*11d0*/  USHF.R.S32.HI UR5, URZ, 0x1f, UR4 ;  /* 0x0000001f3f057899 */ /* 0x000fe20008011404 */
[----:B------:R-:W0:Y:S01]  /*11e0*/  LDC.64 R90, c[0x0][0x5c8] ;  /* 0x00017200ff5a7b82 */ /* 0x000e220000000a00 */
[----:B------:R-:W-:Y:S01]  /*11f0*/  IMAD.SHL.U32 R22, R14, 0x40, RZ ;  /* 0x000000400e167824 */ /* 0x000fe200078e00ff */
[----:B------:R-:W-:Y:S01]  /*1200*/  LOP3.LUT R3, R3, 0x7, RZ, 0xc0, !PT ;  /* 0x0000000703037812 */ /* 0x000fe200078ec0ff */
[----:B------:R-:W-:Y:S01]  /*1210*/  ULEA.HI UR5, UR5, UR4, URZ, 0x6 ;  /* 0x0000000405057291 */ /* 0x000fe2000f8f303f */
[----:B------:R-:W-:Y:S01]  /*1220*/  LOP3.LUT R0, R0, 0x30, RZ, 0xc0, !PT ;  /* 0x0000003000007812 */ /* 0x000fe200078ec0ff */
[----:B------:R-:W-:Y:S01]  /*1230*/  IMAD.MOV.U32 R7, RZ, RZ, 0x1 ;  /* 0x00000001ff077424 */ /* 0x000fe200078e00ff */
[--C-:B------:R-:W-:Y:S01]  /*1240*/  LOP3.LUT R22, R22, 0x40, R3.reuse, 0xe2, !PT ;  /* 0x0000004016167812 */ /* 0x100fe200078ee203 */
[----:B------:R-:W-:Y:S01]  /*1250*/  USHF.R.S32.HI UR43, URZ, 0x6, UR5 ;  /* 0x000000063f2b7899 */ /* 0x000fe20008011405 */
[----:B------:R-:W1:Y:S01]  /*1260*/  LDC R96, c[0x0][0x600] ;  /* 0x00018000ff607b82 */ /* 0x000e620000000800 */
[----:B------:R-:W-:Y:S01]  /*1270*/  IADD3 R3, RZ, -R0, -R3 ;  /* 0x80000000ff037210 */ /* 0x000fe20007ffe803 */
[----:B------:R-:W-:Y:S01]  /*1280*/  IMAD.U32 R4, RZ, RZ, UR6 ;  /* 0x00000006ff047e24 */ /* 0x000fe2000f8e00ff */
[C---:B------:R-:W-:Y:S01]  /*1290*/  LOP3.LUT R93, R94.reuse, 0x3, RZ, 0xc0, !PT ;  /* 0x000000035e5d7812 */ /* 0x040fe200078ec0ff */
[----:B------:R-:W-:Y:S01]  /*12a0*/  UISETP.LT.AND UP0, UPT, UR43, 0x1, UPT ;  /* 0x000000012b00788c */ /* 0x000fe2000bf01270 */
[----:B------:R-:W-:Y:S01]  /*12b0*/  LOP3.LUT R95, R94, 0x80, RZ, 0xc0, !PT ;  /* 0x000000805e5f7812 */ /* 0x000fe200078ec0ff */
[----:B------:R-:W-:Y:S01]  /*12c0*/  IMAD R3, R14, -0x40, R3 ;  /* 0xffffffc00e037824 */ /* 0x000fe200078e0203 */
[----:B------:R-:W-:Y:S01]  /*12d0*/  ULDC UR4, c[0x0][0x284] ;  /* 0x0000a10000047ab9 */ /* 0x000fe20000000800 */
[----:B--2---:R-:W-:Y:S01]  /*12e0*/  SHF.L.U32 R5, R5, R92, RZ ;  /* 0x0000005c05057219 */ /* 0x004fe200000006ff */
[----:B------:R-:W-:Y:S01]  /*12f0*/  USEL UR44, UR43, 0x1, UP0 ;  /* 0x000000012b2c7887 */ /* 0x000fe20008000000 */
[----:B------:R-:W-:Y:S01]  /*1300*/  IMAD R93, R93, -0x2, R4 ;  /* 0xfffffffe5d5d7824 */ /* 0x000fe200078e0204 */
[----:B------:R-:W-:Y:S01]  /*1310*/  LOP3.LUT R22, R22, R0, RZ, 0xfc, !PT ;  /* 0x0000000016167212 */ /* 0x000fe200078efcff */
[----:B------:R-:W-:Y:S01]  /*1320*/  IMAD.SHL.U32 R94, R94, 0x2, RZ ;  /* 0x000000025e5e7824 */ /* 0x000fe200078e00ff */
[----:B------:R-:W-:Y:S01]  /*1330*/  SHF.L.U32 R92, R7, R92, RZ ;  /* 0x0000005c075c7219 */ /* 0x000fe200000006ff */
[----:B------:R-:W-:Y:S01]  /*1340*/  VIADD R98, R3, UR4 ;  /* 0x0000000403627c36 */ /* 0x000fe20008000000 */
[----:B------:R-:W-:Y:S01]  /*1350*/  LOP3.LUT R103, R18, 0x1, RZ, 0xfc, !PT ;  /* 0x0000000112677812 */ /* 0x000fe200078efcff */
[----:B------:R-:W-:Y:S01]  /*1360*/  IMAD.MOV.U32 R23, RZ, RZ, RZ ;  /* 0x000000ffff177224 */ /* 0x000fe200078e00ff */
[C---:B0-----:R-:W-:Y:S01]  /*1370*/  SHF.L.U64.HI R91, R90.reuse, 0x3, R91 ;  /* 0x000000035a5b7819 */ /* 0x041fe2000001025b */
[----:B------:R-:W-:Y:S01]  /*1380*/  IMAD.SHL.U32 R90, R90, 0x8, RZ ;  /* 0x000000085a5a7824 */ /* 0x000fe200078e00ff */
[----:B------:R-:W-:Y:S01]  /*1390*/  SHF.R.U32.HI R95, RZ, 0x7, R95 ;  /* 0x00000007ff5f7819 */ /* 0x000fe2000001165f */
[----:B------:R-:W-:Y:S01]  /*13a0*/  UIADD3 UR44, UR43, -UR44, URZ ;  /* 0x8000002c2b2c7290 */ /* 0x000fe2000fffe03f */
[----:B------:R-:W-:Y:S01]  /*13b0*/  LOP3.LUT R97, RZ, R5, RZ, 0x33, !PT ;  /* 0x00000005ff617212 */ /* 0x000fe200078e33ff */
[----:B------:R-:W-:Y:S01]  /*13c0*/  UMOV UR40, URZ ;  /* 0x0000003f00287c82 */ /* 0x000fe20008000000 */
[----:B------:R-:W-:Y:S01]  /*13d0*/  UMOV UR41, URZ ;  /* 0x0000003f00297c82 */ /* 0x000fe20008000000 */
[----:B-1----:R-:W-:-:S08]  /*13e0*/  VIADD R96, R96, 0xffffffff ;  /* 0xffffffff60607836 */ /* 0x002fd00000000000 */
.L_x_162:
[----:B0-----:R-:W0:Y:S01]  /*13f0*/  SHFL.IDX PT, R0, R95, RZ, 0x1f ;  /* 0x00001fff5f007589 */ /* 0x001e2200000e0000 */
[----:B-1----:R-:W1:Y:S01]  /*1400*/  S2UR UR7, SR_CgaCtaId ;  /* 0x00000000000779c3 */ /* 0x002e620000008800 */
[----:B------:R-:W-:Y:S01]  /*1410*/  UMOV UR6, 0x400 ;  /* 0x0000040000067882 */ /* 0x000fe20000000000 */
[----:B0-----:R-:W-:Y:S01]  /*1420*/  R2UR UR4, R0 ;  /* 0x00000000000472ca */ /* 0x001fe200000e0000 */
[----:B-1----:R-:W-:-:S12]  /*1430*/  ULEA UR6, UR7, UR6, 0x18 ;  /* 0x0000000607067291 */ /* 0x002fd8000f8ec03f */
[----:B------:R-:W-:-:S04]  /*1440*/  ULEA.HI UR5, UR4, UR4, URZ, 0x1 ;  /* 0x0000000404057291 */ /* 0x000fc8000f8f083f */
[----:B------:R-:W-:-:S04]  /*1450*/  ULOP3.LUT UR5, UR5, 0x7fffe, URZ, 0xc0, !UPT ;  /* 0x0007fffe05057892 */ /* 0x000fc8000f8ec03f */
[----:B------:R-:W-:-:S03]  /*1460*/  UIADD3 UR5, UR4, -UR5, URZ ;  /* 0x8000000504057290 */ /* 0x000fc6000fffe03f */
[----:B------:R-:W-:Y:S01]  /*1470*/  ULDC UR4, c[0x0][0x28c] ;  /* 0x0000a30000047ab9 */ /* 0x000fe20000000800 */
[----:B------:R-:W-:Y:S01]  /*1480*/  ULEA UR5, UR5, UR6, 0xd ;  /* 0x0000000605057291 */ /* 0x000fe2000f8e683f */
[----:B------:R-:W-:-:S03]  /*1490*/  ISETP.LT.AND P0, PT, RZ, UR4, PT ;  /* 0x00000004ff007c0c */ /* 0x000fc6000bf01270 */
[----:B------:R-:W-:-:S04]  /*14a0*/  UIADD3 UR5, UR5, 0x100, URZ ;  /* 0x0000010005057890 */ /* 0x000fc8000fffe03f */
[----:B------:R-:W-:-:S04]  /*14b0*/  USHF.R.U32.HI UR5, URZ, 0x4, UR5 ;  /* 0x000000043f057899 */ /* 0x000fc80008011605 */
[----:B------:R-:W-:Y:S02]  /*14c0*/  ULOP3.LUT UR45, UR5, 0x3fff, URZ, 0xc0, !UPT ;  /* 0x00003fff052d7892 */ /* 0x000fe4000f8ec03f */
[----:B--2345:R-:W-:Y:S10]  /*14d0*/  @P0 BRA `(.L_x_17) ;  /* 0x0000000000400947 */ /* 0x03cff40003800000 */
[----:B------:R-:W-:Y:S01]  /*14e0*/  MOV R0, 0x0 ;  /* 0x0000000000007802 */ /* 0x000fe20000000f00 */
[----:B------:R-:W-:Y:S01]  /*14f0*/  ULDC.64 UR4, c[0x4][0x68] ;  /* 0x01001a0000047ab9 */ /* 0x000fe20000000a00 */
[----:B------:R-:W-:Y:S01]  /*1500*/  ULDC.64 UR6, c[0x4][0x8] ;  /* 0x0100020000067ab9 */ /* 0x000fe20000000a00 */
[----:B------:R-:W-:Y:S01]  /*1510*/  IMAD.U32 R4, RZ, RZ, UR4 ;  /* 0x00000004ff047e24 */ /* 0x000fe2000f8e00ff */
[----:B------:R0:W1:Y:S01]  /*1520*/  LDC.64 R14, c[0x4][R0] ;  /* 0x01000000000e7b82 */ /* 0x0000620000000a00 */
[----:B------:R-:W-:Y:S01]  /*1530*/  IMAD.U32 R5, RZ, RZ, UR5 ;  /* 0x00000005ff057e24 */ /* 0x000fe2000f8e00ff */
[----:B------:R-:W-:Y:S01]  /*1540*/  ULDC.64 UR4, c[0x4][0x70] ;  /* 0x01001c0000047ab9 */ /* 0x000fe20000000a00 */
[----:B------:R-:W-:Y:S02]  /*1550*/  IMAD.U32 R10, RZ, RZ, UR6 ;  /* 0x00000006ff0a7e24 */ /* 0x000fe4000f8e00ff */
[----:B------:R-:W-:Y:S02]  /*1560*/  IMAD.U32 R6, RZ, RZ, UR4 ;  /* 0x00000004ff067e24 */ /* 0x000fe4000f8e00ff */
[----:B------:R-:W-:-:S02]  /*1570*/  IMAD.U32 R7, RZ, RZ, UR5 ;  /* 0x00000005ff077e24 */ /* 0x000fc4000f8e00ff */
[----:B------:R-:W-:Y:S02]  /*1580*/  IMAD.U32 R11, RZ, RZ, UR7 ;  /* 0x00000007ff0b7e24 */ /* 0x000fe4000f8e00ff */
[----:B------:R-:W-:Y:S02]  /*1590*/  IMAD.MOV.U32 R8, RZ, RZ, 0x1e1 ;  /* 0x000001e1ff087424 */ /* 0x000fe400078e00ff */
[----:B------:R-:W-:Y:S02]  /*15a0*/  IMAD.MOV.U32 R12, RZ, RZ, 0x1 ;  /* 0x00000001ff0c7424 */ /* 0x000fe400078e00ff */
[----:B0-----:R-:W-:-:S07]  /*15b0*/  IMAD.MOV.U32 R13, RZ, RZ, RZ ;  /* 0x000000ffff0d7224 */ /* 0x001fce00078e00ff */
[----:B------:R-:W-:-:S07]  /*15c0*/  LEPC R20, `(.L_x_17) ;  /* 0x000000001014794e */ /* 0x000fce0000000000 */
[----:B-1---5:R-:W-:Y:S05]  /*15d0*/  CALL.ABS.NOINC R14 ;  /* 0x000000000e007343 */ /* 0x022fea0003c00000 */
.L_x_17:
[----:B------:R-:W-:-:S13]  /*15e0*/  ISETP.NE.AND P0, PT, R103, 0x3, PT ;  /* 0x000000036700780c */ /* 0x000fda0003f05270 */
[----:B------:R-:W-:Y:S05]  /*15f0*/  @!P0 BRA `(.L_x_18) ;  /* 0x0000000000048947 */ /* 0x000fea0003800000 */
[----:B------:R-:W-:Y:S01]  /*1600*/  BPT.TRAP 0x1 ;  /* 0x000000040000795c */ /* 0x000fe20000300000 */
.L_x_18:
[----:B------:R-:W0:Y:S01]  /*1610*/  S2UR UR5, SR_CgaCtaId ;  /* 0x00000000000579c3 */ /* 0x000e220000008800 */
[----:B------:R-:W-:Y:S01]  /*1620*/  UMOV UR4, 0x400 ;  /* 0x0000040000047882 */ /* 0x000fe20000000000 */
[----:B------:R-:W-:Y:S02]  /*1630*/  IMAD.U32 R0, RZ, RZ, UR40 ;  /* 0x00000028ff007e24 */ /* 0x000fe4000f8e00ff */
[----:B------:R-:W-:-:S03]  /*1640*/  IMAD.U32 R3, RZ, RZ, UR41 ;  /* 0x00000029ff037e24 */ /* 0x000fc6000f8e00ff */
[----:B------:R-:W-:Y:S01]  /*1650*/  SHF.L.U32 R0, R0, 0x1f, RZ ;  /* 0x0000001f00007819 */ /* 0x000fe200000006ff */
[----:B0-----:R-:W-:-:S06]  /*1660*/  ULEA UR4, UR5, UR4, 0x18 ;  /* 0x0000000405047291 */ /* 0x001fcc000f8ec03f */
[----:B------:R-:W-:-:S04]  /*1670*/  IMAD.U32 R6, RZ, RZ, UR4 ;  /* 0x00000004ff067e24 */ /* 0x000fc8000f8e00ff */
[----:B------:R-:W-:-:S04]  /*1680*/  IMAD R3, R3, 0x8, R6 ;  /* 0x0000000803037824 */ /* 0x000fc800078e0206 */
[----:B------:R0:W1:Y:S01]  /*1690*/  SYNCS.PHASECHK.TRANS64.TRYWAIT P1, [R3+URZ], R0 ;  /* 0x00000000030075a7 */ /* 0x000062000802017f */
[----:B------:R-:W-:Y:S05]  /*16a0*/  @!P0 BRA `(.L_x_19) ;  /* 0x0000000000048947 */ /* 0x000fea0003800000 */
[----:B------:R-:W-:Y:S01]  /*16b0*/  BPT.TRAP 0x1 ;  /* 0x000000040000795c */ /* 0x000fe20000300000 */
.L_x_19:
[----:B------:R-:W-:-:S05]  /*16c0*/  IMAD.U32 R4, RZ, RZ, UR44 ;  /* 0x0000002cff047e24 */ /* 0x000fca000f8e00ff */
[----:B------:R-:W-:Y:S01]  /*16d0*/  ISETP.GE.AND P2, PT, R4, 0x1, PT ;  /* 0x000000010400780c */ /* 0x000fe20003f46270 */
[----:B-1----:R-:W-:-:S12]  /*16e0*/  @P1 BRA `(.L_x_20) ;  /* 0x0000000000081947 */ /* 0x002fd80003800000 */
[----:B------:R-:W1:Y:S02]  /*16f0*/  SYNCS.PHASECHK.TRANS64.TRYWAIT P1, [R3+URZ], R0 ;  /* 0x00000000030075a7 */ /* 0x000e64000802017f */
[----:B-1----:R-:W-:Y:S05]  /*1700*/  @!P1 BRA `(.L_x_21) ;  /* 0x00000064005c9947 */ /* 0x002fea0003800000 */
.L_x_20:
[----:B------:R-:W-:Y:S05]  /*1710*/  WARPSYNC.ALL ;  /* 0x0000000000007948 */ /* 0x000fea0003800000 */
[----:B------:R-:W-:Y:S01]  /*1720*/  R2UR UR4, R6 ;  /* 0x00000000060472ca */ /* 0x000fe200000e0000 */
[----:B------:R-:W-:Y:S01]  /*1730*/  ULEA UR5, UR41, UR45, 0xa ;  /* 0x0000002d29057291 */ /* 0x000fe2000f8e503f */
[----:B------:R-:W-:Y:S01]  /*1740*/  WARPGROUP.ARRIVE ;  /* 0x00000000000079c5 */ /* 0x000fe20000000000 */
[----:B------:R-:W-:Y:S01]  /*1750*/  UMOV UR9, 0x40000040 ;  /* 0x4000004000097882 */ /* 0x000fe20000000000 */
[----:B------:R-:W-:-:S04]  /*1760*/  UMOV UR11, 0x40000040 ;  /* 0x40000040000b7882 */ /* 0x000fc80000000000 */
[----:B------:R-:W-:-:S05]  /*1770*/  UMOV UR8, UR5 ;  /* 0x0000000500087c82 */ /* 0x000fca0008000000 */
[----:B------:R-:W-:-:S04]  /*1780*/  UIADD3 UR4, UR4, 0xc100, URZ ;  /* 0x0000c10004047890 */ /* 0x000fc8000fffe03f */
[----:B------:R-:W-:-:S04]  /*1790*/  USHF.R.U32.HI UR4, URZ, 0x4, UR4 ;  /* 0x000000043f047899 */ /* 0x000fc80008011604 */
[----:B------:R-:W-:-:S04]  /*17a0*/  ULOP3.LUT UR4, UR4, 0x3fff, URZ, 0xc0, !UPT ;  /* 0x00003fff04047892 */ /* 0x000fc8000f8ec03f */
[----:B------:R-:W-:-:S04]  /*17b0*/  ULOP3.LUT UR4, UR4, 0x10000, URZ, 0xfc, !UPT ;  /* 0x0001000004047892 */ /* 0x000fc8000f8efc3f */
[----:B------:R-:W-:-:S07]  /*17c0*/  ULEA UR6, UR41, UR4, 0xa ;  /* 0x0000000429067291 */ /* 0x000fce000f8e503f */
[----:B------:R-:W-:Y:S02]  /*17d0*/  UMOV UR10, UR6 ;  /* 0x00000006000a7c82 */ /* 0x000fe40008000000 */
[----:B------:R-:W-:Y:S01]  /*17e0*/  HGMMA.64x128x16.F32 R24, gdesc[UR8].tnspA, RZ, !UPT, gsb0 ;  /* 0x21e00000081879f0 */ /* 0x000fe2000c0008ff */
[----:B------:R-:W-:Y:S02]  /*17f0*/  UIADD3 UR8, UR5, 0x80, URZ ;  /* 0x0000008005087890 */ /* 0x000fe4000fffe03f */
[----:B------:R-:W-:Y:S01]  /*1800*/  UIADD3 UR10, UR6, 0x2, URZ ;  /* 0x00000002060a7890 */ /* 0x000fe2000fffe03f */
[----:B------:R-:W-:Y:S01]  /*1810*/  UMOV UR9, 0x40000040 ;  /* 0x4000004000097882 */ /* 0x000fe20000000000 */
[----:B------:R-:W-:Y:S01]  /*1820*/  UMOV UR11, 0x40000040 ;  /* 0x40000040000b7882 */ /* 0x000fe20000000000 */
[----:B------:R-:W-:Y:S02]  /*1830*/  WARPGROUP.DEPBAR.LE gsb0, 0x0 ;  /* 0x00008000000079c5 */ /* 0x000fe40000010000 */
[----:B------:R-:W-:-:S06]  /*1840*/  WARPGROUP.ARRIVE ;  /* 0x00000000000079c5 */ /* 0x000fcc0000000000 */
[----:B------:R-:W-:Y:S01]  /*1850*/  HGMMA.64x128x16.F32 R24, gdesc[UR8].tnspA, R24, gsb0 ;  /* 0x21e00000081879f0 */ /* 0x000fe20008000818 */
        /* <DEDUP_REMOVED lines=13> */
[----:B------:R-:W-:Y:S03]  /*1930*/  HGMMA.64x128x16.F32 R24, gdesc[UR8].tnspA, R24, gsb0 ;  /* 0x21e00000081879f0 */ /* 0x000fe60008000818 */
[----:B------:R-:W-:Y:S02]  /*1940*/  WARPGROUP.DEPBAR.LE gsb0, 0x0 ;  /* 0x00008000000079c5 */ /* 0x000fe40000010000 */
[----:B------:R-:W-:Y:S05]  /*1950*/  @!P2 BRA `(.L_x_22) ;  /* 0x000000040028a947 */ /* 0x000fea0003800000 */
[----:B------:R-:W-:Y:S01]  /*1960*/  UIADD3 UR5, UR41, 0x1, URZ ;  /* 0x0000000129057890 */ /* 0x000fe2000fffe03f */
[----:B01----:R-:W-:Y:S02]  /*1970*/  IMAD.U32 R0, RZ, RZ, UR44 ;  /* 0x0000002cff007e24 */ /* 0x003fe4000f8e00ff */
[----:B------:R-:W-:Y:S01]  /*1980*/  IMAD.U32 R3, RZ, RZ, UR41 ;  /* 0x00000029ff037e24 */ /* 0x000fe2000f8e00ff */
[----:B------:R-:W-:-:S04]  /*1990*/  UISETP.NE.AND UP0, UPT, UR5, 0x3, UPT ;  /* 0x000000030500788c */ /* 0x000fc8000bf05270 */
[----:B------:R-:W-:Y:S02]  /*19a0*/  USEL UR6, URZ, 0x1, UP0 ;  /* 0x000000013f067887 */ /* 0x000fe40008000000 */
[----:B------:R-:W-:Y:S02]  /*19b0*/  USEL UR5, UR5, URZ, UP0 ;  /* 0x0000003f05057287 */ /* 0x000fe40008000000 */
[----:B------:R-:W-:-:S06]  /*19c0*/  ULOP3.LUT UR6, UR40, UR6, URZ, 0x3c, !UPT ;  /* 0x0000000628067292 */ /* 0x000fcc000f8e3c3f */
[----:B------:R-:W-:-:S07]  /*19d0*/  IMAD.U32 R7, RZ, RZ, UR6 ;  /* 0x00000006ff077e24 */ /* 0x000fce000f8e00ff */
.L_x_29:
[----:B------:R-:W-:Y:S05]  /*19e0*/  @!P0 BRA `(.L_x_23) ;  /* 0x0000000000048947 */ /* 0x000fea0003800000 */
[----:B------:R-:W-:Y:S01]  /*19f0*/  BPT.TRAP 0x1 ;  /* 0x000000040000795c */ /* 0x000fe20000300000 */
.L_x_23:
[----:B------:R-:W0:Y:S01]  /*1a00*/  S2UR UR7, SR_CgaCtaId ;  /* 0x00000000000779c3 */ /* 0x000e220000008800 */
[----:B------:R-:W-:Y:S01]  /*1a10*/  UMOV UR6, 0x400 ;  /* 0x0000040000067882 */ /* 0x000fe20000000000 */
[----:B------:R-:W-:Y:S01]  /*1a20*/  IMAD.U32 R5, RZ, RZ, UR5 ;  /* 0x00000005ff057e24 */ /* 0x000fe2000f8e00ff */
[----:B------:R-:W-:Y:S01]  /*1a30*/  SHF.L.U32 R4, R7, 0x1f, RZ ;  /* 0x0000001f07047819 */ /* 0x000fe200000006ff */
[----:B0-----:R-:W-:-:S06]  /*1a40*/  ULEA UR6, UR7, UR6, 0x18 ;  /* 0x0000000607067291 */ /* 0x001fcc000f8ec03f */
[----:B------:R-:W-:-:S04]  /*1a50*/  IMAD.U32 R6, RZ, RZ, UR6 ;  /* 0x00000006ff067e24 */ /* 0x000fc8000f8e00ff */
[----:B------:R-:W-:-:S04]  /*1a60*/  IMAD R5, R5, 0x8, R6 ;  /* 0x0000000805057824 */ /* 0x000fc800078e0206 */
[----:B------:R0:W1:Y:S01]  /*1a70*/  SYNCS.PHASECHK.TRANS64.TRYWAIT P1, [R5+URZ], R4 ;  /* 0x00000004050075a7 */ /* 0x000062000802017f */
[----:B------:R-:W-:Y:S05]  /*1a80*/  @!P0 BRA `(.L_x_24) ;  /* 0x0000000000048947 */ /* 0x000fea0003800000 */
[----:B------:R-:W-:Y:S01]  /*1a90*/  BPT.TRAP 0x1 ;  /* 0x000000040000795c */ /* 0x000fe20000300000 */
.L_x_24:
[----:B-1----:R-:W-:Y:S05]  /*1aa0*/  @P1 BRA `(.L_x_25) ;  /* 0x0000000000081947 */ /* 0x002fea0003800000 */
[----:B------:R-:W1:Y:S02]  /*1ab0*/  SYNCS.PHASECHK.TRANS64.TRYWAIT P1, [R5+URZ], R4 ;  /* 0x00000004050075a7 */ /* 0x000e64000802017f */
[----:B-1----:R-:W-:Y:S05]  /*1ac0*/  @!P1 BRA `(.L_x_26) ;  /* 0x0000006000809947 */ /* 0x002fea0003800000 */
.L_x_25:
[----:B------:R-:W-:Y:S01]  /*1ad0*/  ULEA UR6, UR5, UR45, 0xa ;  /* 0x0000002d05067291 */ /* 0x000fe2000f8e503f */
[----:B------:R-:W-:Y:S01]  /*1ae0*/  WARPGROUP.ARRIVE ;  /* 0x00000000000079c5 */ /* 0x000fe20000000000 */
[----:B------:R-:W-:Y:S01]  /*1af0*/  ULEA UR7, UR5, UR4, 0xa ;  /* 0x0000000405077291 */ /* 0x000fe2000f8e503f */
[----:B------:R-:W-:Y:S01]  /*1b00*/  UMOV UR9, 0x40000040 ;  /* 0x4000004000097882 */ /* 0x000fe20000000000 */
[----:B------:R-:W-:-:S03]  /*1b10*/  UMOV UR11, 0x40000040 ;  /* 0x40000040000b7882 */ /* 0x000fc60000000000 */
[----:B------:R-:W-:Y:S02]  /*1b20*/  UMOV UR8, UR6 ;  /* 0x0000000600087c82 */ /* 0x000fe40008000000 */
[----:B------:R-:W-:Y:S02]  /*1b30*/  UMOV UR10, UR7 ;  /* 0x00000007000a7c82 */ /* 0x000fe40008000000 */
[----:B------:R-:W-:Y:S01]  /*1b40*/  HGMMA.64x128x16.F32 R24, gdesc[UR8].tnspA, R24, gsb0 ;  /* 0x21e00000081879f0 */ /* 0x000fe20008000818 */
[----:B------:R-:W-:Y:S02]  /*1b50*/  UIADD3 UR8, UR6, 0x80, URZ ;  /* 0x0000008006087890 */ /* 0x000fe4000fffe03f */
[----:B------:R-:W-:Y:S01]  /*1b60*/  UIADD3 UR10, UR7, 0x2, URZ ;  /* 0x00000002070a7890 */ /* 0x000fe2000fffe03f */
[----:B------:R-:W-:Y:S01]  /*1b70*/  UMOV UR9, 0x40000040 ;  /* 0x4000004000097882 */ /* 0x000fe20000000000 */
[----:B------:R-:W-:Y:S01]  /*1b80*/  UMOV UR11, 0x40000040 ;  /* 0x40000040000b7882 */ /* 0x000fe20000000000 */
[----:B------:R-:W-:-:S02]  /*1b90*/  WARPGROUP.DEPBAR.LE gsb0, 0x0 ;  /* 0x00008000000079c5 */ /* 0x000fc40000010000 */
        /* <DEDUP_REMOVED lines=18> */
[----:B------:R-:W-:Y:S01]  /*1cc0*/  BPT.TRAP 0x1 ;  /* 0x000000040000795c */ /* 0x000fe20000300000 */
.L_x_27:
[----:B------:R-:W-:-:S13]  /*1cd0*/  ISETP.NE.AND P1, PT, R102, RZ, PT ;  /* 0x000000ff6600720c */ /* 0x000fda0003f25270 */
[----:B01----:R-:W-:-:S04]  /*1ce0*/  @P1 IMAD R4, R3, 0x8, R6 ;  /* 0x0000000803041824 */ /* 0x003fc800078e0206 */
[----:B------:R-:W-:-:S05]  /*1cf0*/  @P1 VIADD R4, R4, 0x18 ;  /* 0x0000001804041836 */ /* 0x000fca0000000000 */
[----:B------:R-:W-:-:S04]  /*1d00*/  @P1 PRMT R4, R19, 0x654, R4 ;  /* 0x0000065413041816 */ /* 0x000fc80000000004 */
[----:B------:R0:W-:Y:S01]  /*1d10*/  @P1 SYNCS.ARRIVE.TRANS64.RED.A1T0 RZ, [R4+URZ], RZ ;  /* 0x000000ff04ff19a7 */ /* 0x0001e2000810043f */
[----:B------:R-:W-:-:S13]  /*1d20*/  ISETP.GT.U32.AND P1, PT, R18, 0x1, PT ;  /* 0x000000011200780c */ /* 0x000fda0003f24070 */
[----:B0-----:R-:W-:Y:S05]  /*1d30*/  @P1 BRA `(.L_x_28) ;  /* 0x0000000000041947 */ /* 0x001fea0003800000 */
[----:B------:R-:W-:Y:S01]  /*1d40*/  BPT.TRAP 0x1 ;  /* 0x000000040000795c */ /* 0x000fe20000300000 */
.L_x_28:
[----:B------:R-:W-:Y:S01]  /*1d50*/  UIADD3 UR5, UR5, 0x1, URZ ;  /* 0x0000000105057890 */ /* 0x000fe2000fffe03f */
[C---:B------:R-:W-:Y:S01]  /*1d60*/  ISETP.GT.AND P2, PT, R0.reuse, 0x1, PT ;  /* 0x000000010000780c */ /* 0x040fe20003f44270 */
[----:B------:R-:W-:Y:S02]  /*1d70*/  VIADD R3, R3, 0x1 ;  /* 0x0000000103037836 */ /* 0x000fe40000000000 */
[----:B------:R-:W-:Y:S01]  /*1d80*/  UISETP.NE.AND UP0, UPT, UR5, 0x3, UPT ;  /* 0x000000030500788c */ /* 0x000fe2000bf05270 */
[----:B------:R-:W-:Y:S02]  /*1d90*/  VIADD R0, R0, 0xffffffff ;  /* 0xffffffff00007836 */ /* 0x000fe40000000000 */
[C---:B------:R-:W-:Y:S01]  /*1da0*/  ISETP.NE.AND P1, PT, R3.reuse, 0x3, PT ;  /* 0x000000030300780c */ /* 0x040fe20003f25270 */
[----:B------:R-:W-:Y:S02]  /*1db0*/  USEL UR6, URZ, 0x1, UP0 ;  /* 0x000000013f067887 */ /* 0x000fe40008000000 */
[----:B------:R-:W-:Y:S01]  /*1dc0*/  USEL UR5, UR5, URZ, UP0 ;  /* 0x0000003f05057287 */ /* 0x000fe20008000000 */
[----:B------:R-:W-:-:S03]  /*1dd0*/  SEL R3, R3, RZ, P1 ;  /* 0x000000ff03037207 */ /* 0x000fc60000800000 */
[----:B------:R-:W-:Y:S01]  /*1de0*/  LOP3.LUT R7, R7, UR6, RZ, 0x3c, !PT ;  /* 0x0000000607077c12 */ /* 0x000fe2000f8e3cff */
[----:B------:R-:W-:Y:S07]  /*1df0*/  @P2 BRA `(.L_x_29) ;  /* 0xfffffff800f82947 */ /* 0x000fee000383ffff */
.L_x_22:
[----:B01----:R-:W0:Y:S02]  /*1e00*/  LDC R0, c[0x0][0x28c] ;  /* 0x0000a300ff007b82 */ /* 0x003e240000000800 */
[----:B0-----:R-:W-:-:S13]  /*1e10*/  ISETP.GE.AND P1, PT, R0, 0x1, PT ;  /* 0x000000010000780c */ /* 0x001fda0003f26270 */
[----:B------:R-:W-:Y:S05]  /*1e20*/  @!P1 BRA `(.L_x_30) ;  /* 0x0000000000449947 */ /* 0x000fea0003800000 */
[----:B------:R-:W-:Y:S05]  /*1e30*/  @!P0 BRA `(.L_x_31) ;  /* 0x0000000000048947 */ /* 0x000fea0003800000 */
[----:B------:R-:W-:Y:S01]  /*1e40*/  BPT.TRAP 0x1 ;  /* 0x000000040000795c */ /* 0x000fe20000300000 */
.L_x_31:
[----:B------:R-:W-:-:S13]  /*1e50*/  ISETP.NE.AND P0, PT, R102, RZ, PT ;  /* 0x000000ff6600720c */ /* 0x000fda0003f05270 */
[----:B------:R-:W-:-:S05]  /*1e60*/  VOTEU.ANY UP0, P0 ;  /* 0x00000000003f7886 */ /* 0x000fca0000000100 */
[----:B------:R-:W-:-:S06]  /*1e70*/  @UP0 UIADD3 UR4, UR44, UR41, URZ ;  /* 0x000000292c040290 */ /* 0x000fcc000fffe03f */
[----:B------:R-:W-:Y:S02]  /*1e80*/  IMAD.U32 R4, RZ, RZ, UR4 ;  /* 0x00000004ff047e24 */ /* 0x000fe4000f8e00ff */
[----:B------:R-:W-:Y:S02]  /*1e90*/  IMAD.U32 R3, RZ, RZ, UR4 ;  /* 0x00000004ff037e24 */ /* 0x000fe4000f8e00ff */
[----:B------:R-:W-:-:S05]  /*1ea0*/  @P0 IMAD.WIDE.U32 R4, R4, -0x55555555, RZ ;  /* 0xaaaaaaab04040825 */ /* 0x000fca00078e00ff */
[----:B------:R-:W-:-:S05]  /*1eb0*/  @P0 SHF.R.U32.HI R0, RZ, 0x1, R5 ;  /* 0x00000001ff000819 */ /* 0x000fca0000011605 */
[----:B------:R-:W-:-:S04]  /*1ec0*/  @P0 IMAD R0, R0, -0x3, R3 ;  /* 0xfffffffd00000824 */ /* 0x000fc800078e0203 */
[----:B------:R-:W-:-:S04]  /*1ed0*/  @P0 IMAD R0, R0, 0x8, R6 ;  /* 0x0000000800000824 */ /* 0x000fc800078e0206 */
[----:B------:R-:W-:-:S05]  /*1ee0*/  @P0 VIADD R0, R0, 0x18 ;  /* 0x0000001800000836 */ /* 0x000fca0000000000 */
[----:B------:R-:W-:-:S04]  /*1ef0*/  @P0 PRMT R0, R19, 0x654, R0 ;  /* 0x0000065413000816 */ /* 0x000fc80000000000 */
[----:B------:R0:W-:Y:S01]  /*1f00*/  @P0 SYNCS.ARRIVE.TRANS64.RED.A1T0 RZ, [R0+URZ], RZ ;  /* 0x000000ff00ff09a7 */ /* 0x0001e2000810043f */
[----:B------:R-:W-:-:S13]  /*1f10*/  ISETP.GT.U32.AND P0, PT, R18, 0x1, PT ;  /* 0x000000011200780c */ /* 0x000fda0003f04070 */
[----:B0-----:R-:W-:Y:S05]  /*1f20*/  @P0 BRA `(.L_x_30) ;  /* 0x0000000000040947 */ /* 0x001fea0003800000 */
[----:B------:R-:W-:Y:S01]  /*1f30*/  BPT.TRAP 0x1 ;  /* 0x000000040000795c */ /* 0x000fe20000300000 */
.L_x_30:
[----:B------:R-:W-:Y:S01]  /*1f40*/  IMAD.SHL.U32 R3, R100, 0x80, RZ ;  /* 0x0000008064037824 */ /* 0x000fe200078e00ff */
[----:B------:R-:W-:Y:S01]  /*1f50*/  UIADD3 UR41, UR43, UR41, URZ ;  /* 0x000000292b297290 */ /* 0x000fe2000fffe03f */
[----:B------:R-:W-:Y:S01]  /*1f60*/  SHF.R.S32.HI R13, RZ, 0x1f, R99 ;  /* 0x0000001fff0d7819 */ /* 0x000fe20000011463 */
[----:B------:R-:W-:Y:S01]  /*1f70*/  UISETP.GE.U32.AND UP1, UPT, UR43, 0x3, UPT ;  /* 0x000000032b00788c */ /* 0x000fe2000bf26070 */
[----:B------:R-:W-:Y:S01]  /*1f80*/  IMAD.SHL.U32 R7, R101, 0x80, RZ ;  /* 0x0000008065077824 */ /* 0x000fe200078e00ff */
[----:B------:R-:W-:Y:S01]  /*1f90*/  ULDC UR7, c[0x0][0x288] ;  /* 0x0000a20000077ab9 */ /* 0x000fe20000000800 */
[C---:B------:R-:W-:Y:S01]  /*1fa0*/  LOP3.LUT R8, R3.reuse, 0x6, R94, 0xf8, !PT ;  /* 0x0000000603087812 */ /* 0x040fe200078ef85e */
[----:B------:R-:W-:Y:S01]  /*1fb0*/  UISETP.GT.U32.AND UP0, UPT, UR41, 0x2, UPT ;  /* 0x000000022900788c */ /* 0x000fe2000bf04070 */
[----:B------:R-:W-:Y:S01]  /*1fc0*/  ISETP.GE.AND P0, PT, R3, UR7, PT ;  /* 0x0000000703007c0c */ /* 0x000fe2000bf06270 */
[----:B------:R-:W-:Y:S01]  /*1fd0*/  ULDC.64 UR4, c[0x0][0x5d0] ;  /* 0x0001740000047ab9 */ /* 0x000fe20000000a00 */
[--C-:B------:R-:W-:Y:S01]  /*1fe0*/  SHF.R.S32.HI R9, RZ, 0x1f, R8.reuse ;  /* 0x0000001fff097819 */ /* 0x100fe20000011408 */
[----:B------:R-:W-:Y:S01]  /*1ff0*/  ULDC UR10, c[0x0][0x284] ;  /* 0x0000a100000a7ab9 */ /* 0x000fe20000000800 */
[----:B------:R-:W-:Y:S01]  /*2000*/  IMAD R0, R13, UR4, RZ ;  /* 0x000000040d007c24 */ /* 0x000fe2000f8e02ff */
[----:B------:R-:W-:Y:S01]  /*2010*/  UISETP.LT.U32.AND UP0, UPT, UR43, 0x3, UP0 ;  /* 0x000000032b00788c */ /* 0x000fe20008701070 */
[----:B------:R-:W-:Y:S01]  /*2020*/  ISETP.GE.OR P0, PT, R7, UR10, P0 ;  /* 0x0000000a07007c0c */ /* 0x000fe20008706670 */
[----:B------:R-:W-:Y:S01]  /*2030*/  IMAD.WIDE.U32 R4, R99, UR4, R8 ;  /* 0x0000000463047c25 */ /* 0x000fe2000f8e0008 */
[----:B------:R-:W-:Y:S01]  /*2040*/  ULDC.64 UR8, c[0x0][0x5c8] ;  /* 0x0001720000087ab9 */ /* 0x000fe20000000a00 */
[----:B------:R-:W-:-:S02]  /*2050*/  USEL UR6, URZ, 0x1, !UP0 ;  /* 0x000000013f067887 */ /* 0x000fc4000c000000 */
[----:B------:R-:W-:Y:S01]  /*2060*/  IMAD R11, R99, UR5, R0 ;  /* 0x00000005630b7c24 */ /* 0x000fe2000f8e0200 */
[----:B------:R-:W-:Y:S01]  /*2070*/  @UP1 UIMAD.WIDE.U32 UR4, UR41, -0x55555555, URZ ;  /* 0xaaaaaaab290418a5 */ /* 0x000fe2000f8e003f */
[----:B------:R-:W-:Y:S01]  /*2080*/  IMAD.WIDE R100, R101, 0x80, R22 ;  /* 0x0000008065647825 */ /* 0x000fe200078e0216 */
[----:B------:R-:W-:Y:S02]  /*2090*/  ULOP3.LUT UR40, UR40, UR6, URZ, 0x3c, !UPT ;  /* 0x0000000628287292 */ /* 0x000fe4000f8e3c3f */
[----:B------:R-:W-:Y:S01]  /*20a0*/  @UP1 USHF.R.U32.HI UR4, URZ, 0x1, UR5 ;  /* 0x000000013f041899 */ /* 0x000fe20008011605 */
[----:B------:R-:W-:Y:S02]  /*20b0*/  IMAD.IADD R5, R5, 0x1, R11 ;  /* 0x0000000105057824 */ /* 0x000fe400078e020b */
[----:B------:R-:W-:Y:S01]  /*20c0*/  IMAD R11, R101, UR8, RZ ;  /* 0x00000008650b7c24 */ /* 0x000fe2000f8e02ff */
[----:B------:R-:W-:Y:S01]  /*20d0*/  @UP1 ULOP3.LUT UR40, UR40, 0x1, UR4, 0x78, !UPT ;  /* 0x0000000128281892 */ /* 0x000fe2000f8e7804 */
[----:B------:R-:W-:-:S04]  /*20e0*/  IMAD.WIDE.U32 R104, R100, UR8, R4 ;  /* 0x0000000864687c25 */ /* 0x000fc8000f8e0004 */
[----:B------:R-:W-:Y:S02]  /*20f0*/  IMAD R11, R100, UR9, R11 ;  /* 0x00000009640b7c24 */ /* 0x000fe4000f8e020b */
[----:B------:R-:W-:Y:S01]  /*2100*/  IMAD.MOV.U32 R0, RZ, RZ, -0x1 ;  /* 0xffffffffff007424 */ /* 0x000fe200078e00ff */
[----:B------:R-:W-:Y:S06]  /*2110*/  @P0 BRA `(.L_x_32) ;  /* 0x0000004000040947 */ /* 0x000fec0003800000 */
[----:B-----5:R-:W-:Y:S01]  /*2120*/  FSETP.NEU.AND P1, PT, R89, RZ, PT ;  /* 0x000000ff5900720b */ /* 0x020fe20003f2d000 */
[----:B------:R-:W-:Y:S01]  /*2130*/  IMAD.IADD R4, R93, 0x1, -R3 ;  /* 0x000000015d047824 */ /* 0x000fe200078e0a03 */
[----:B------:R-:W-:Y:S01]  /*2140*/  BSSY B0, `(.L_x_32) ;  /* 0x00003fe000007945 */ /* 0x000fe20003800000 */
[----:B------:R-:W-:Y:S02]  /*2150*/  IMAD.IADD R3, R98, 0x1, -R7 ;  /* 0x0000000162037824 */ /* 0x000fe400078e0a07 */
[----:B------:R-:W-:Y:S01]  /*2160*/  IMAD.IADD R115, R105, 0x1, R11 ;  /* 0x0000000169737824 */ /* 0x000fe200078e020b */
[----:B------:R-:W-:-:S04]  /*2170*/  ISETP.GT.AND P0, PT, R4, RZ, PT ;  /* 0x000000ff0400720c */ /* 0x000fc80003f04270 */
[----:B------:R-:W-:-:S03]  /*2180*/  ISETP.GT.AND P3, PT, R3, RZ, P0 ;  /* 0x000000ff0300720c */ /* 0x000fc60000764270 */
[----:B------:R-:W-:Y:S10]  /*2190*/  @!P1 BRA `(.L_x_33) ;  /* 0x0000002c00289947 */ /* 0x000ff40003800000 */
[----:B------:R-:W0:Y:S01]  /*21a0*/  LDC.64 R108, c[0x0][0x5b8] ;  /* 0x00016e00ff6c7b82 */ /* 0x000e220000000a00 */
[----:B------:R-:W-:-:S07]  /*21b0*/  ULDC.64 UR4, c[0x0][0x5c0] ;  /* 0x0001700000047ab9 */ /* 0x000fce0000000a00 */
[----:B------:R-:W1:Y:S08]  /*21c0*/  LDC.64 R110, c[0x0][0x5b0] ;  /* 0x00016c00ff6e7b82 */ /* 0x000e700000000a00 */
[----:B------:R-:W2:Y:S01]  /*21d0*/  LDC.64 R112, c[0x0][0x5a8] ;  /* 0x00016a00ff707b82 */ /* 0x000ea20000000a00 */
[-C--:B0-----:R-:W-:Y:S02]  /*21e0*/  IMAD R6, R13, R108.reuse, RZ ;  /* 0x0000006c0d067224 */ /* 0x081fe400078e02ff */
[----:B------:R-:W-:-:S04]  /*21f0*/  IMAD.WIDE.U32 R106, R99, R108, R8 ;  /* 0x0000006c636a7225 */ /* 0x000fc800078e0008 */
[----:B------:R-:W-:Y:S02]  /*2200*/  IMAD R105, R99, R109, R6 ;  /* 0x0000006d63697224 */ /* 0x000fe400078e0206 */
[-C--:B-1----:R-:W-:Y:S02]  /*2210*/  IMAD R5, R101, R110.reuse, RZ ;  /* 0x0000006e65057224 */ /* 0x082fe400078e02ff */
[----:B------:R-:W-:Y:S02]  /*2220*/  IMAD.IADD R13, R107, 0x1, R105 ;  /* 0x000000016b0d7824 */ /* 0x000fe400078e0269 */
[----:B------:R-:W-:Y:S02]  /*2230*/  IMAD.MOV.U32 R12, RZ, RZ, R106 ;  /* 0x000000ffff0c7224 */ /* 0x000fe400078e006a */
[C---:B------:R-:W-:Y:S02]  /*2240*/  IMAD R109, R100.reuse, R111, R5 ;  /* 0x0000006f646d7224 */ /* 0x040fe400078e0205 */
[----:B------:R-:W-:-:S04]  /*2250*/  IMAD.WIDE.U32 R6, R100, R110, R12 ;  /* 0x0000006e64067225 */ /* 0x000fc800078e000c */
[----:B------:R-:W-:Y:S01]  /*2260*/  IMAD.IADD R5, R7, 0x1, R109 ;  /* 0x0000000107057824 */ /* 0x000fe200078e026d */
[----:B--2---:R-:W-:-:S04]  /*2270*/  LEA R14, P1, R6, R112, 0x1 ;  /* 0x00000070060e7211 */ /* 0x004fc800078208ff */
[----:B------:R-:W-:-:S05]  /*2280*/  LEA.HI.X R15, R6, R113, R5, 0x1, P1 ;  /* 0x00000071060f7211 */ /* 0x000fca00008f0c05 */
[----:B------:R0:W2:Y:S01]  /*2290*/  @P3 LDG.E.LTC128B.U16 R5, desc[UR38][R14.64] ;  /* 0x000000260e053981 */ /* 0x0000a2000c1e1520 */
[----:B------:R-:W-:Y:S01]  /*22a0*/  IMAD.WIDE.U32 R6, R100, R110, R8 ;  /* 0x0000006e64067225 */ /* 0x000fe200078e0008 */
[----:B------:R-:W-:Y:S03]  /*22b0*/  BSSY B1, `(.L_x_34) ;  /* 0x0000013000017945 */ /* 0x000fe60003800000 */
[----:B------:R-:W-:Y:S02]  /*22c0*/  IMAD.IADD R7, R109, 0x1, R7 ;  /* 0x000000016d077824 */ /* 0x000fe400078e0207 */
[----:B------:R-:W-:Y:S01]  /*22d0*/  IMAD.WIDE.U32 R20, R99, R108, R6 ;  /* 0x0000006c63147225 */ /* 0x000fe200078e0006 */
[----:B0-----:R-:W-:-:S03]  /*22e0*/  SHF.L.U64.HI R15, R110, 0x3, R111 ;  /* 0x000000036e0f7819 */ /* 0x001fc6000001026f */
[----:B------:R-:W-:Y:S01]  /*22f0*/  IMAD.IADD R7, R105, 0x1, R21 ;  /* 0x0000000169077824 */ /* 0x000fe200078e0215 */
[----:B------:R-:W-:Y:S01]  /*2300*/  LEA R6, P4, R20, R112, 0x1 ;  /* 0x0000007014067211 */ /* 0x000fe200078808ff */
[----:B------:R-:W-:-:S03]  /*2310*/  IMAD.SHL.U32 R14, R110, 0x8, RZ ;  /* 0x000000086e0e7824 */ /* 0x000fc600078e00ff */
[----:B------:R-:W-:Y:S01]  /*2320*/  LEA.HI.X R7, R20, R113, R7, 0x1, P4 ;  /* 0x0000007114077211 */ /* 0x000fe200020f0c07 */
[----:B--2---:R-:W-:-:S05]  /*2330*/  HADD2.F32 R10, -RZ, R5.H0_H0 ;  /* 0x20000005ff0a7230 */ /* 0x004fca0000004100 */
[----:B------:R-:W-:Y:S01]  /*2340*/  FMUL R11, R10, R89 ;  /* 0x000000590a0b7220 */ /* 0x000fe20000400000 */
[----:B------:R-:W-:-:S03]  /*2350*/  LEA R10, P1, R104, UR4, 0x1 ;  /* 0x00000004680a7c11 */ /* 0x000fc6000f8208ff */
[----:B------:R-:W-:Y:S01]  /*2360*/  FFMA R24, R24, R88, R11 ;  /* 0x0000005818187223 */ /* 0x000fe2000000000b */
[----:B------:R-:W-:Y:S02]  /*2370*/  LEA.HI.X R11, R104, UR5, R115, 0x1, P1 ;  /* 0x00000005680b7c11 */ /* 0x000fe400088f0c73 */
[----:B------:R-:W-:Y:S02]  /*2380*/  ISETP.GT.AND P1, PT, R4, 0x1, PT ;  /* 0x000000010400780c */ /* 0x000fe40003f24270 */
[----:B------:R-:W-:Y:S02]  /*2390*/  F2FP.F16.F32.PACK_AB R24, RZ, R24 ;  /* 0x00000018ff18723e */ /* 0x000fe400000000ff */
[----:B------:R-:W-:-:S03]  /*23a0*/  ISETP.GT.AND P2, PT, R3, RZ, P1 ;  /* 0x000000ff0300720c */ /* 0x000fc60000f44270 */
[----:B------:R0:W-:Y:S10]  /*23b0*/  @P3 STG.E.U16 desc[UR38][R10.64], R24 ;  /* 0x000000180a003986 */ /* 0x0001f4000c101526 */
[----:B------:R-:W-:Y:S05]  /*23c0*/  @!P2 BRA `(.L_x_35) ;  /* 0x000000000004a947 */ /* 0x000fea0003800000 */
[----:B------:R1:W5:Y:S02]  /*23d0*/  LDG.E.LTC128B.U16 R5, desc[UR38][R6.64+0x2] ;  /* 0x0000022606057981 */ /* 0x000364000c1e1520 */
.L_x_35:
[----:B------:R-:W-:Y:S05]  /*23e0*/  BSYNC B1 ;  /* 0x0000000000017941 */ /* 0x000fea0003800000 */
.L_x_34:
[----:B-----5:R-:W-:Y:S01]  /*23f0*/  HADD2.F32 R12, -RZ, R5.H0_H0 ;  /* 0x20000005ff0c7230 */ /* 0x020fe20000004100 */
[----:B------:R-:W-:Y:S01]  /*2400*/  ISETP.GT.AND P0, PT, R3, 0x8, P0 ;  /* 0x000000080300780c */ /* 0x000fe20000704270 */
[----:B------:R-:W-:Y:S01]  /*2410*/  IMAD.WIDE.U32 R20, R100, R110, R14 ;  /* 0x0000006e64147225 */ /* 0x000fe200078e000e */
[----:B0-----:R-:W-:-:S03]  /*2420*/  PRMT R24, R5, 0x7610, R24 ;  /* 0x0000761005187816 */ /* 0x001fc60000000018 */
[----:B------:R-:W-:Y:S01]  /*2430*/  FMUL R12, R12, R89 ;  /* 0x000000590c0c7220 */ /* 0x000fe20000400000 */
[----:B------:R-:W-:Y:S01]  /*2440*/  IMAD.IADD R109, R109, 0x1, R21 ;  /* 0x000000016d6d7824 */ /* 0x000fe200078e0215 */
[----:B------:R-:W-:Y:S02]  /*2450*/  IADD3 R106, P3, R106, R20, RZ ;  /* 0x000000146a6a7210 */ /* 0x000fe40007f7e0ff */
[----:B------:R-:W-:-:S03]  /*2460*/  FFMA R12, R25, R88, R12 ;  /* 0x00000058190c7223 */ /* 0x000fc6000000000c */
[----:B------:R-:W-:Y:S01]  /*2470*/  IMAD.X R13, R109, 0x1, R13, P3 ;  /* 0x000000016d0d7824 */ /* 0x000fe200018e060d */
[C---:B------:R-:W-:Y:S02]  /*2480*/  LEA R14, P3, R106.reuse, R112, 0x1 ;  /* 0x000000706a0e7211 */ /* 0x040fe400078608ff */
[----:B------:R-:W-:Y:S02]  /*2490*/  F2FP.F16.F32.PACK_AB R12, RZ, R12 ;  /* 0x0000000cff0c723e */ /* 0x000fe400000000ff */
[----:B------:R-:W-:Y:S02]  /*24a0*/  LEA.HI.X R15, R106, R113, R13, 0x1, P3 ;  /* 0x000000716a0f7211 */ /* 0x000fe400018f0c0d */
[----:B------:R-:W-:-:S05]  /*24b0*/  PRMT R21, R12, 0x7610, R21 ;  /* 0x000076100c157816 */ /* 0x000fca0000000015 */
[----:B------:R0:W-:Y:S04]  /*24c0*/  @P2 STG.E.U16 desc[UR38][R10.64+0x2], R21 ;  /* 0x000002150a002986 */ /* 0x0001e8000c101526 */
[----:B------:R-:W2:Y:S01]  /*24d0*/  @P0 LDG.E.LTC128B.U16 R24, desc[UR38][R14.64] ;  /* 0x000000260e180981 */ /* 0x000ea2000c1e1520 */
[----:B------:R-:W-:Y:S01]  /*24e0*/  IADD3 R20, P2, R8, R20, RZ ;  /* 0x0000001408147210 */ /* 0x000fe20007f5e0ff */
[----:B------:R-:W-:Y:S01]  /*24f0*/  BSSY B1, `(.L_x_36) ;  /* 0x0000011000017945 */ /* 0x000fe20003800000 */
[C---:B------:R-:W-:Y:S02]  /*2500*/  SHF.L.U64.HI R13, R90.reuse, 0x1, R91 ;  /* 0x000000015a0d7819 */ /* 0x040fe4000001025b */
[----:B------:R-:W-:Y:S01]  /*2510*/  ISETP.GT.AND P1, PT, R3, 0x8, P1 ;  /* 0x000000080300780c */ /* 0x000fe20000f24270 */
[----:B0-----:R-:W-:Y:S01]  /*2520*/  IMAD.X R21, R9, 0x1, R109, P2 ;  /* 0x0000000109157824 */ /* 0x001fe200010e066d */
[----:B------:R-:W-:Y:S01]  /*2530*/  LEA R12, P2, R90, R10, 0x1 ;  /* 0x0000000a5a0c7211 */ /* 0x000fe200078408ff */
[----:B------:R-:W-:-:S04]  /*2540*/  IMAD.WIDE.U32 R20, R99, R108, R20 ;  /* 0x0000006c63147225 */ /* 0x000fc800078e0014 */
[----:B------:R-:W-:Y:S02]  /*2550*/  IMAD.X R13, R13, 0x1, R11, P2 ;  /* 0x000000010d0d7824 */ /* 0x000fe400010e060b */
[----:B------:R-:W-:Y:S02]  /*2560*/  IMAD.IADD R9, R105, 0x1, R21 ;  /* 0x0000000169097824 */ /* 0x000fe400078e0215 */
[----:B--2---:R-:W-:-:S05]  /*2570*/  HADD2.F32 R8, -RZ, R24.H0_H0 ;  /* 0x20000018ff087230 */ /* 0x004fca0000004100 */
[----:B------:R-:W-:Y:S01]  /*2580*/  FMUL R5, R8, R89 ;  /* 0x0000005908057220 */ /* 0x000fe20000400000 */
[----:B------:R-:W-:-:S03]  /*2590*/  LEA R8, P3, R20, R112, 0x1 ;  /* 0x0000007014087211 */ /* 0x000fc600078608ff */
[----:B------:R-:W-:Y:S01]  /*25a0*/  FFMA R5, R26, R88, R5 ;  /* 0x000000581a057223 */ /* 0x000fe20000000005 */
[----:B------:R-:W-:-:S04]  /*25b0*/  LEA.HI.X R9, R20, R113, R9, 0x1, P3 ;  /* 0x0000007114097211 */ /* 0x000fc800018f0c09 */
[----:B------:R-:W-:-:S05]  /*25c0*/  F2FP.F16.F32.PACK_AB R5, RZ, R5 ;  /* 0x00000005ff05723e */ /* 0x000fca00000000ff */
[----:B------:R0:W-:Y:S01]  /*25d0*/  @P0 STG.E.U16 desc[UR38][R12.64], R5 ;  /* 0x000000050c000986 */ /* 0x0001e2000c101526 */
[----:B------:R-:W-:Y:S05]  /*25e0*/  @!P1 BRA `(.L_x_37) ;  /* 0x0000000000049947 */ /* 0x000fea0003800000 */
[----:B------:R2:W5:Y:S02]  /*25f0*/  LDG.E.LTC128B.U16 R24, desc[UR38][R8.64+0x2] ;  /* 0x0000022608187981 */ /* 0x000564000c1e1520 */
.L_x_37:
[----:B------:R-:W-:Y:S05]  /*2600*/  BSYNC B1 ;  /* 0x0000000000017941 */ /* 0x000fea0003800000 */
.L_x_36:
[----:B-----5:R-:W-:Y:S01]  /*2610*/  HADD2.F32 R14, -RZ, R24.H0_H0 ;  /* 0x20000018ff0e7230 */ /* 0x020fe20000004100 */
[----:B------:R-:W-:Y:S01]  /*2620*/  ISETP.GT.AND P0, PT, R4, 0x8, PT ;  /* 0x000000080400780c */ /* 0x000fe20003f04270 */
[----:B------:R-:W-:Y:S03]  /*2630*/  BSSY B1, `(.L_x_38) ;  /* 0x0000008000017945 */ /* 0x000fe60003800000 */
[----:B------:R-:W-:Y:S01]  /*2640*/  FMUL R14, R14, R89 ;  /* 0x000000590e0e7220 */ /* 0x000fe20000400000 */
[----:B------:R-:W-:-:S03]  /*2650*/  ISETP.GT.AND P2, PT, R3, RZ, P0 ;  /* 0x000000ff0300720c */ /* 0x000fc60000744270 */
[----:B------:R-:W-:-:S05]  /*2660*/  FFMA R14, R27, R88, R14 ;  /* 0x000000581b0e7223 */ /* 0x000fca000000000e */
[----:B------:R-:W-:-:S05]  /*2670*/  F2FP.F16.F32.PACK_AB R14, RZ, R14 ;  /* 0x0000000eff0e723e */ /* 0x000fca00000000ff */
[----:B------:R3:W-:Y:S01]  /*2680*/  @P1 STG.E.U16 desc[UR38][R12.64+0x2], R14 ;  /* 0x0000020e0c001986 */ /* 0x0007e2000c101526 */
[----:B------:R-:W-:Y:S05]  /*2690*/  @!P2 BRA `(.L_x_39) ;  /* 0x000000000004a947 */ /* 0x000fea0003800000 */
[----:B------:R4:W5:Y:S02]  /*26a0*/  LDG.E.LTC128B.U16 R24, desc[UR38][R6.64+0x10] ;  /* 0x0000102606187981 */ /* 0x000964000c1e1520 */
.L_x_39:
[----:B------:R-:W-:Y:S05]  /*26b0*/  BSYNC B1 ;  /* 0x0000000000017941 */ /* 0x000fea0003800000 */
.L_x_38:
[----:B---3-5:R-:W-:Y:S01]  /*26c0*/  HADD2.F32 R14, -RZ, R24.H0_H0 ;  /* 0x20000018ff0e7230 */ /* 0x028fe20000004100 */
[----:B------:R-:W-:Y:S01]  /*26d0*/  ISETP.GT.AND P1, PT, R4, 0x9, PT ;  /* 0x000000090400780c */ /* 0x000fe20003f24270 */
[----:B------:R-:W-:Y:S03]  /*26e0*/  BSSY B1, `(.L_x_40) ;  /* 0x0000008000017945 */ /* 0x000fe60003800000 */
[----:B0-----:R-:W-:Y:S01]  /*26f0*/  FMUL R5, R14, R89 ;  /* 0x000000590e057220 */ /* 0x001fe20000400000 */
[----:B------:R-:W-:-:S03]  /*2700*/  ISETP.GT.AND P3, PT, R3, RZ, P1 ;  /* 0x000000ff0300720c */ /* 0x000fc60000f64270 */
[----:B------:R-:W-:-:S05]  /*2710*/  FFMA R5, R28, R88, R5 ;  /* 0x000000581c057223 */ /* 0x000fca0000000005 */
[----:B------:R-:W-:-:S05]  /*2720*/  F2FP.F16.F32.PACK_AB R5, RZ, R5 ;  /* 0x00000005ff05723e */ /* 0x000fca00000000ff */
[----:B------:R0:W-:Y:S01]  /*2730*/  @P2 STG.E.U16 desc[UR38][R10.64+0x10], R5 ;  /* 0x000010050a002986 */ /* 0x0001e2000c101526 */
[----:B------:R-:W-:Y:S05]  /*2740*/  @!P3 BRA `(.L_x_41) ;  /* 0x000000000004b947 */ /* 0x000fea0003800000 */
[----:B------:R3:W5:Y:S02]  /*2750*/  LDG.E.LTC128B.U16 R24, desc[UR38][R6.64+0x12] ;  /* 0x0000122606187981 */ /* 0x000764000c1e1520 */
.L_x_41:
[----:B------:R-:W-:Y:S05]  /*2760*/  BSYNC B1 ;  /* 0x0000000000017941 */ /* 0x000fea0003800000 */
.L_x_40:
[----:B-----5:R-:W-:Y:S01]  /*2770*/  HADD2.F32 R14, -RZ, R24.H0_H0 ;  /* 0x20000018ff0e7230 */ /* 0x020fe20000004100 */
[----:B------:R-:W-:Y:S01]  /*2780*/  ISETP.GT.AND P0, PT, R3, 0x8, P0 ;  /* 0x000000080300780c */ /* 0x000fe20000704270 */
[----:B------:R-:W-:Y:S03]  /*2790*/  BSSY B1, `(.L_x_42) ;  /* 0x0000007000017945 */ /* 0x000fe60003800000 */
[----:B------:R-:W-:-:S04]  /*27a0*/  FMUL R14, R14, R89 ;  /* 0x000000590e0e7220 */ /* 0x000fc80000400000 */
[----:B------:R-:W-:-:S05]  /*27b0*/  FFMA R14, R29, R88, R14 ;  /* 0x000000581d0e7223 */ /* 0x000fca000000000e */
[----:B------:R-:W-:-:S05]  /*27c0*/  F2FP.F16.F32.PACK_AB R14, RZ, R14 ;  /* 0x0000000eff0e723e */ /* 0x000fca00000000ff */
[----:B------:R0:W-:Y:S01]  /*27d0*/  @P3 STG.E.U16 desc[UR38][R10.64+0x12], R14 ;  /* 0x0000120e0a003986 */ /* 0x0001e2000c101526 */
[----:B------:R-:W-:Y:S05]  /*27e0*/  @!P0 BRA `(.L_x_43) ;  /* 0x0000000000048947 */ /* 0x000fea0003800000 */
[----:B------:R0:W5:Y:S02]  /*27f0*/  LDG.E.LTC128B.U16 R24, desc[UR38][R8.64+0x10] ;  /* 0x0000102608187981 */ /* 0x000164000c1e1520 */
.L_x_43:
[----:B------:R-:W-:Y:S05]  /*2800*/  BSYNC B1 ;  /* 0x0000000000017941 */ /* 0x000fea0003800000 */
.L_x_42:
[----:B0----5:R-:W-:Y:S01]  /*2810*/  HADD2.F32 R14, -RZ, R24.H0_H0 ;  /* 0x20000018ff0e7230 */ /* 0x021fe20000004100 */
        /* <DEDUP_REMOVED lines=8> */
.L_x_45:
[----:B------:R-:W-:Y:S05]  /*28a0*/  BSYNC B1 ;  /* 0x0000000000017941 */ /* 0x000fea0003800000 */
.L_x_44:
        /* <DEDUP_REMOVED lines=10> */
.L_x_47:
[----:B------:R-:W-:Y:S05]  /*2950*/  BSYNC B1 ;  /* 0x0000000000017941 */ /* 0x000fea0003800000 */
.L_x_46:
[----:B0----5:R-:W-:Y:S01]  /*2960*/  HADD2.F32 R14, -RZ, R24.H0_H0 ;  /* 0x20000018ff0e7230 */ /* 0x021fe20000004100 */
        /* <DEDUP_REMOVED lines=9> */
.L_x_49:
[----:B------:R-:W-:Y:S05]  /*2a00*/  BSYNC B1 ;  /* 0x0000000000017941 */ /* 0x000fea0003800000 */
.L_x_48:
        /* <DEDUP_REMOVED lines=9> */
.L_x_51:
[----:B------:R-:W-:Y:S05]  /*2aa0*/  BSYNC B1 ;  /* 0x0000000000017941 */ /* 0x000fea0003800000 */
.L_x_50:
        /* <DEDUP_REMOVED lines=9> */
.L_x_53:
[----:B------:R-:W-:Y:S05]  /*2b40*/  BSYNC B1 ;  /* 0x0000000000017941 */ /* 0x000fea0003800000 */
.L_x_52:
        /* <DEDUP_REMOVED lines=10> */
.L_x_55:
[----:B------:R-:W-:Y:S05]  /*2bf0*/  BSYNC B1 ;  /* 0x0000000000017941 */ /* 0x000fea0003800000 */
.L_x_54:
        /* <DEDUP_REMOVED lines=10> */
.L_x_57:
[----:B------:R-:W-:Y:S05]  /*2ca0*/  BSYNC B1 ;  /* 0x0000000000017941 */ /* 0x000fea0003800000 */
.L_x_56:
        /* <DEDUP_REMOVED lines=9> */
.L_x_59:
[----:B------:R-:W-:Y:S05]  /*2d40*/  BSYNC B1 ;  /* 0x0000000000017941 */ /* 0x000fea0003800000 */
.L_x_58:
        /* <DEDUP_REMOVED lines=9> */
.L_x_61:
[----:B------:R-:W-:Y:S05]  /*2de0*/  BSYNC B1 ;  /* 0x0000000000017941 */ /* 0x000fea0003800000 */
.L_x_60:
        /* <DEDUP_REMOVED lines=10> */
.L_x_63:
[----:B------:R-:W-:Y:S05]  /*2e90*/  BSYNC B1 ;  /* 0x0000000000017941 */ /* 0x000fea0003800000 */
.L_x_62:
        /* <DEDUP_REMOVED lines=10> */
.L_x_65:
[----:B------:R-:W-:Y:S05]  /*2f40*/  BSYNC B1 ;  /* 0x0000000000017941 */ /* 0x000fea0003800000 */
.L_x_64:
        /* <DEDUP_REMOVED lines=9> */
.L_x_67:
[----:B------:R-:W-:Y:S05]  /*2fe0*/  BSYNC B1 ;  /* 0x0000000000017941 */ /* 0x000fea0003800000 */
.L_x_66:
        /* <DEDUP_REMOVED lines=9> */
.L_x_69:
[----:B------:R-:W-:Y:S05]  /*3080*/  BSYNC B1 ;  /* 0x0000000000017941 */ /* 0x000fea0003800000 */
.L_x_68:
        /* <DEDUP_REMOVED lines=10> */
.L_x_71:
[----:B------:R-:W-:Y:S05]  /*3130*/  BSYNC B1 ;  /* 0x0000000000017941 */ /* 0x000fea0003800000 */
.L_x_70:
        /* <DEDUP_REMOVED lines=10> */
.L_x_73:
[----:B------:R-:W-:Y:S05]  /*31e0*/  BSYNC B1 ;  /* 0x0000000000017941 */ /* 0x000fea0003800000 */
.L_x_72:
        /* <DEDUP_REMOVED lines=9> */
.L_x_75:
[----:B------:R-:W-:Y:S05]  /*3280*/  BSYNC B1 ;  /* 0x0000000000017941 */ /* 0x000fea0003800000 */
.L_x_74:
        /* <DEDUP_REMOVED lines=9> */
.L_x_77:
[----:B------:R-:W-:Y:S05]  /*3320*/  BSYNC B1 ;  /* 0x0000000000017941 */ /* 0x000fea0003800000 */
.L_x_76:
        /* <DEDUP_REMOVED lines=10> */
.L_x_79:
[----:B------:R-:W-:Y:S05]  /*33d0*/  BSYNC B1 ;  /* 0x0000000000017941 */ /* 0x000fea0003800000 */
.L_x_78:
        /* <DEDUP_REMOVED lines=10> */
.L_x_81:
[----:B------:R-:W-:Y:S05]  /*3480*/  BSYNC B1 ;  /* 0x0000000000017941 */ /* 0x000fea0003800000 */
.L_x_80:
        /* <DEDUP_REMOVED lines=9> */
.L_x_83:
[----:B------:R-:W-:Y:S05]  /*3520*/  BSYNC B1 ;  /* 0x0000000000017941 */ /* 0x000fea0003800000 */
.L_x_82:
        /* <DEDUP_REMOVED lines=9> */
.L_x_85:
[----:B------:R-:W-:Y:S05]  /*35c0*/  BSYNC B1 ;  /* 0x0000000000017941 */ /* 0x000fea0003800000 */
.L_x_84:
        /* <DEDUP_REMOVED lines=10> */
.L_x_87:
[----:B------:R-:W-:Y:S05]  /*3670*/  BSYNC B1 ;  /* 0x0000000000017941 */ /* 0x000fea0003800000 */
.L_x_86:
        /* <DEDUP_REMOVED lines=10> */
.L_x_89:
[----:B------:R-:W-:Y:S05]  /*3720*/  BSYNC B1 ;  /* 0x0000000000017941 */ /* 0x000fea0003800000 */
.L_x_88:
        /* <DEDUP_REMOVED lines=9> */
.L_x_91:
[----:B------:R-:W-:Y:S05]  /*37c0*/  BSYNC B1 ;  /* 0x0000000000017941 */ /* 0x000fea0003800000 */
.L_x_90:
        /* <DEDUP_REMOVED lines=9> */
.L_x_93:
[----:B------:R-:W-:Y:S05]  /*3860*/  BSYNC B1 ;  /* 0x0000000000017941 */ /* 0x000fea0003800000 */
.L_x_92:
        /* <DEDUP_REMOVED lines=10> */
.L_x_95:
[----:B------:R-:W-:Y:S05]  /*3910*/  BSYNC B1 ;  /* 0x0000000000017941 */ /* 0x000fea0003800000 */
.L_x_94:
        /* <DEDUP_REMOVED lines=10> */
.L_x_97:
[----:B------:R-:W-:Y:S05]  /*39c0*/  BSYNC B1 ;  /* 0x0000000000017941 */ /* 0x000fea0003800000 */
.L_x_96:
        /* <DEDUP_REMOVED lines=9> */
.L_x_99:
[----:B------:R-:W-:Y:S05]  /*3a60*/  BSYNC B1 ;  /* 0x0000000000017941 */ /* 0x000fea0003800000 */
.L_x_98:
        /* <DEDUP_REMOVED lines=9> */
.L_x_101:
[----:B------:R-:W-:Y:S05]  /*3b00*/  BSYNC B1 ;  /* 0x0000000000017941 */ /* 0x000fea0003800000 */
.L_x_100:
        /* <DEDUP_REMOVED lines=10> */
.L_x_103:
[----:B------:R-:W-:Y:S05]  /*3bb0*/  BSYNC B1 ;  /* 0x0000000000017941 */ /* 0x000fea0003800000 */
.L_x_102:
        /* <DEDUP_REMOVED lines=10> */
.L_x_105:
[----:B------:R-:W-:Y:S05]  /*3c60*/  BSYNC B1 ;  /* 0x0000000000017941 */ /* 0x000fea0003800000 */
.L_x_104:
        /* <DEDUP_REMOVED lines=9> */
.L_x_107:
[----:B------:R-:W-:Y:S05]  /*3d00*/  BSYNC B1 ;  /* 0x0000000000017941 */ /* 0x000fea0003800000 */
.L_x_106:
        /* <DEDUP_REMOVED lines=9> */
.L_x_109:
[----:B------:R-:W-:Y:S05]  /*3da0*/  BSYNC B1 ;  /* 0x0000000000017941 */ /* 0x000fea0003800000 */
.L_x_108:
        /* <DEDUP_REMOVED lines=10> */
.L_x_111:
[----:B------:R-:W-:Y:S05]  /*3e50*/  BSYNC B1 ;  /* 0x0000000000017941 */ /* 0x000fea0003800000 */
.L_x_110:
        /* <DEDUP_REMOVED lines=10> */
.L_x_113:
[----:B------:R-:W-:Y:S05]  /*3f00*/  BSYNC B1 ;  /* 0x0000000000017941 */ /* 0x000fea0003800000 */
.L_x_112:
        /* <DEDUP_REMOVED lines=9> */
.L_x_115:
[----:B------:R-:W-:Y:S05]  /*3fa0*/  BSYNC B1 ;  /* 0x0000000000017941 */ /* 0x000fea0003800000 */
.L_x_114:
        /* <DEDUP_REMOVED lines=9> */
.L_x_117:
[----:B------:R-:W-:Y:S05]  /*4040*/  BSYNC B1 ;  /* 0x0000000000017941 */ /* 0x000fea0003800000 */
.L_x_116:
        /* <DEDUP_REMOVED lines=10> */
.L_x_119:
[----:B------:R-:W-:Y:S05]  /*40f0*/  BSYNC B1 ;  /* 0x0000000000017941 */ /* 0x000fea0003800000 */
.L_x_118:
        /* <DEDUP_REMOVED lines=10> */
.L_x_121:
[----:B------:R-:W-:Y:S05]  /*41a0*/  BSYNC B1 ;  /* 0x0000000000017941 */ /* 0x000fea0003800000 */
.L_x_120:
        /* <DEDUP_REMOVED lines=9> */
.L_x_123:
[----:B------:R-:W-:Y:S05]  /*4240*/  BSYNC B1 ;  /* 0x0000000000017941 */ /* 0x000fea0003800000 */
.L_x_122:
        /* <DEDUP_REMOVED lines=9> */
.L_x_125:
[----:B------:R-:W-:Y:S05]  /*42e0*/  BSYNC B1 ;  /* 0x0000000000017941 */ /* 0x000fea0003800000 */
.L_x_124:
        /* <DEDUP_REMOVED lines=10> */
.L_x_127:
[----:B------:R-:W-:Y:S05]  /*4390*/  BSYNC B1 ;  /* 0x0000000000017941 */ /* 0x000fea0003800000 */
.L_x_126:
        /* <DEDUP_REMOVED lines=10> */
.L_x_129:
[----:B------:R-:W-:Y:S05]  /*4440*/  BSYNC B1 ;  /* 0x0000000000017941 */ /* 0x000fea0003800000 */
.L_x_128:
        /* <DEDUP_REMOVED lines=9> */
.L_x_131:
[----:B------:R-:W-:Y:S05]  /*44e0*/  BSYNC B1 ;  /* 0x0000000000017941 */ /* 0x000fea0003800000 */
.L_x_130:
        /* <DEDUP_REMOVED lines=9> */
.L_x_133:
[----:B------:R-:W-:Y:S05]  /*4580*/  BSYNC B1 ;  /* 0x0000000000017941 */ /* 0x000fea0003800000 */
.L_x_132:
        /* <DEDUP_REMOVED lines=10> */
.L_x_135:
[----:B------:R-:W-:Y:S05]  /*4630*/  BSYNC B1 ;  /* 0x0000000000017941 */ /* 0x000fea0003800000 */
.L_x_134:
        /* <DEDUP_REMOVED lines=10> */
.L_x_137:
[----:B------:R-:W-:Y:S05]  /*46e0*/  BSYNC B1 ;  /* 0x0000000000017941 */ /* 0x000fea0003800000 */
.L_x_136:
        /* <DEDUP_REMOVED lines=9> */
.L_x_139:
[----:B------:R-:W-:Y:S05]  /*4780*/  BSYNC B1 ;  /* 0x0000000000017941 */ /* 0x000fea0003800000 */
.L_x_138:
        /* <DEDUP_REMOVED lines=9> */
.L_x_141:
[----:B------:R-:W-:Y:S05]  /*4820*/  BSYNC B1 ;  /* 0x0000000000017941 */ /* 0x000fea0003800000 */
.L_x_140:
        /* <DEDUP_REMOVED lines=10> */
.L_x_143:
[----:B------:R-:W-:Y:S05]  /*48d0*/  BSYNC B1 ;  /* 0x0000000000017941 */ /* 0x000fea0003800000 */
.L_x_142:
        /* <DEDUP_REMOVED lines=10> */
.L_x_145:
[----:B------:R-:W-:Y:S05]  /*4980*/  BSYNC B1 ;  /* 0x0000000000017941 */ /* 0x000fea0003800000 */
.L_x_144:
        /* <DEDUP_REMOVED lines=9> */
.L_x_147:
[----:B------:R-:W-:Y:S05]  /*4a20*/  BSYNC B1 ;  /* 0x0000000000017941 */ /* 0x000fea0003800000 */
.L_x_146:
        /* <DEDUP_REMOVED lines=9> */
.L_x_149:
[----:B------:R-:W-:Y:S05]  /*4ac0*/  BSYNC B1 ;  /* 0x0000000000017941 */ /* 0x000fea0003800000 */
.L_x_148:
        /* <DEDUP_REMOVED lines=10> */
.L_x_151:
[----:B------:R-:W-:Y:S05]  /*4b70*/  BSYNC B1 ;  /* 0x0000000000017941 */ /* 0x000fea0003800000 */
.L_x_150:
[----:B0----5:R-:W-:Y:S01]  /*4b80*/  HADD2.F32 R14, -RZ, R24.H0_H0 ;  /* 0x20000018ff0e7230 */ /* 0x021fe20000004100 */
[----:B------:R-:W-:Y:S01]  /*4b90*/  ISETP.GT.AND P1, PT, R4, 0x79, PT ;  /* 0x000000790400780c */ /* 0x000fe20003f24270 */
[----:B------:R-:W-:Y:S01]  /*4ba0*/  @P2 IMAD.MOV.U32 R4, RZ, RZ, R10 ;  /* 0x000000ffff042224 */ /* 0x000fe200078e000a */
[----:B------:R-:W-:Y:S02]  /*4bb0*/  BSSY B1, `(.L_x_152) ;  /* 0x000000a000017945 */ /* 0x000fe40003800000 */
[----:B------:R-:W-:Y:S01]  /*4bc0*/  FMUL R5, R14, R89 ;  /* 0x000000590e057220 */ /* 0x000fe20000400000 */
[----:B------:R-:W-:-:S03]  /*4bd0*/  ISETP.GT.AND P3, PT, R3, RZ, P1 ;  /* 0x000000ff0300720c */ /* 0x000fc60000f64270 */
[----:B------:R-:W-:-:S05]  /*4be0*/  FFMA R5, R84, R88, R5 ;  /* 0x0000005854057223 */ /* 0x000fca0000000005 */
[----:B------:R-:W-:-:S04]  /*4bf0*/  F2FP.F16.F32.PACK_AB R5, RZ, R5 ;  /* 0x00000005ff05723e */ /* 0x000fc800000000ff */
[----:B------:R-:W-:Y:S01]  /*4c00*/  PRMT R14, R5, 0x7610, R14 ;  /* 0x00007610050e7816 */ /* 0x000fe2000000000e */
[----:B------:R-:W-:-:S05]  /*4c10*/  @P2 IMAD.MOV.U32 R5, RZ, RZ, R11 ;  /* 0x000000ffff052224 */ /* 0x000fca00078e000b */
[----:B------:R0:W-:Y:S01]  /*4c20*/  @P2 STG.E.U16 desc[UR38][R4.64+0xf0], R14 ;  /* 0x0000f00e04002986 */ /* 0x0001e2000c101526 */
[----:B------:R-:W-:Y:S05]  /*4c30*/  @!P3 BRA `(.L_x_153) ;  /* 0x000000000004b947 */ /* 0x000fea0003800000 */
[----:B------:R0:W5:Y:S02]  /*4c40*/  LDG.E.LTC128B.U16 R24, desc[UR38][R6.64+0xf2] ;  /* 0x0000f22606187981 */ /* 0x000164000c1e1520 */
.L_x_153:
[----:B------:R-:W-:Y:S05]  /*4c50*/  BSYNC B1 ;  /* 0x0000000000017941 */ /* 0x000fea0003800000 */
.L_x_152:
        /* <DEDUP_REMOVED lines=9> */
.L_x_155:
[----:B------:R-:W-:Y:S05]  /*4cf0*/  BSYNC B1 ;  /* 0x0000000000017941 */ /* 0x000fea0003800000 */
.L_x_154:
[----:B0----5:R-:W-:Y:S01]  /*4d00*/  HADD2.F32 R4, -RZ, R24.H0_H0 ;  /* 0x20000018ff047230 */ /* 0x021fe20000004100 */
[----:B------:R-:W-:Y:S01]  /*4d10*/  ISETP.GT.AND P1, PT, R3, 0x8, P1 ;  /* 0x000000080300780c */ /* 0x000fe20000f24270 */
[----:B------:R-:W-:Y:S03]  /*4d20*/  BSSY B1, `(.L_x_156) ;  /* 0x000000a000017945 */ /* 0x000fe60003800000 */
[----:B------:R-:W-:Y:S01]  /*4d30*/  FMUL R5, R4, R89 ;  /* 0x0000005904057220 */ /* 0x000fe20000400000 */
[----:B------:R-:W-:-:S03]  /*4d40*/  @P0 IMAD.MOV.U32 R4, RZ, RZ, R12 ;  /* 0x000000ffff040224 */ /* 0x000fc600078e000c */
[----:B------:R-:W-:-:S05]  /*4d50*/  FFMA R5, R86, R88, R5 ;  /* 0x0000005856057223 */ /* 0x000fca0000000005 */
[----:B------:R-:W-:-:S04]  /*4d60*/  F2FP.F16.F32.PACK_AB R5, RZ, R5 ;  /* 0x00000005ff05723e */ /* 0x000fc800000000ff */
[----:B-1-34-:R-:W-:Y:S01]  /*4d70*/  PRMT R6, R5, 0x7610, R6 ;  /* 0x0000761005067816 */ /* 0x01afe20000000006 */
[----:B------:R-:W-:-:S05]  /*4d80*/  @P0 IMAD.MOV.U32 R5, RZ, RZ, R13 ;  /* 0x000000ffff050224 */ /* 0x000fca00078e000d */
[----:B------:R0:W-:Y:S01]  /*4d90*/  @P0 STG.E.U16 desc[UR38][R4.64+0xf0], R6 ;  /* 0x0000f00604000986 */ /* 0x0001e2000c101526 */
[----:B------:R-:W-:Y:S05]  /*4da0*/  @!P1 BRA `(.L_x_157) ;  /* 0x0000000000049947 */ /* 0x000fea0003800000 */
[----:B------:R1:W5:Y:S02]  /*4db0*/  LDG.E.LTC128B.U16 R24, desc[UR38][R8.64+0xf2] ;  /* 0x0000f22608187981 */ /* 0x000364000c1e1520 */
.L_x_157:
[----:B------:R-:W-:Y:S05]  /*4dc0*/  BSYNC B1 ;  /* 0x0000000000017941 */ /* 0x000fea0003800000 */
.L_x_156:
[----:B------:R-:W-:Y:S05]  /*4dd0*/  @!P1 BRA `(.L_x_158) ;  /* 0x0000001000d09947 */ /* 0x000fea0003800000 */
[----:B-----5:R-:W-:-:S05]  /*4de0*/  HADD2.F32 R24, -RZ, R24.H0_H0 ;  /* 0x20000018ff187230 */ /* 0x020fca0000004100 */
[----:B------:R-:W-:-:S04]  /*4df0*/  FMUL R24, R24, R89 ;  /* 0x0000005918187220 */ /* 0x000fc80000400000 */
[----:B------:R-:W-:-:S05]  /*4e00*/  FFMA R24, R87, R88, R24 ;  /* 0x0000005857187223 */ /* 0x000fca0000000018 */
[----:B------:R-:W-:-:S05]  /*4e10*/  F2FP.F16.F32.PACK_AB R24, RZ, R24 ;  /* 0x00000018ff18723e */ /* 0x000fca00000000ff */
[----:B------:R3:W-:Y:S01]  /*4e20*/  STG.E.U16 desc[UR38][R12.64+0xf2], R24 ;  /* 0x0000f2180c007986 */ /* 0x0007e2000c101526 */
[----:B------:R-:W-:Y:S05]  /*4e30*/  BRA `(.L_x_158) ;  /* 0x0000001000b87947 */ /* 0x000fea0003800000 */
.L_x_33:
[----:B------:R-:W-:Y:S01]  /*4e40*/  ISETP.GT.AND P2, PT, R4, 0x1, PT ;  /* 0x000000010400780c */ /* 0x000fe20003f44270 */
[----:B------:R-:W-:Y:S01]  /*4e50*/  ULDC.64 UR4, c[0x0][0x5c0] ;  /* 0x0001700000047ab9 */ /* 0x000fe20000000a00 */
[-C--:B------:R-:W-:Y:S01]  /*4e60*/  FMUL R24, R24, R88.reuse ;  /* 0x0000005818187220 */ /* 0x080fe20000400000 */
[-C--:B------:R-:W-:Y:S01]  /*4e70*/  FMUL R25, R25, R88.reuse ;  /* 0x0000005819197220 */ /* 0x080fe20000400000 */
[----:B------:R-:W-:Y:S01]  /*4e80*/  ISETP.GT.AND P1, PT, R3, RZ, P2 ;  /* 0x000000ff0300720c */ /* 0x000fe20001724270 */
[-C--:B------:R-:W-:Y:S01]  /*4e90*/  FMUL R26, R26, R88.reuse ;  /* 0x000000581a1a7220 */ /* 0x080fe20000400000 */
[----:B------:R-:W-:Y:S01]  /*4ea0*/  LEA R6, P4, R104, UR4, 0x1 ;  /* 0x0000000468067c11 */ /* 0x000fe2000f8808ff */
[----:B------:R-:W-:Y:S01]  /*4eb0*/  FMUL R27, R27, R88 ;  /* 0x000000581b1b7220 */ /* 0x000fe20000400000 */
[----:B------:R-:W-:Y:S01]  /*4ec0*/  F2FP.F16.F32.PACK_AB R24, RZ, R24 ;  /* 0x00000018ff18723e */ /* 0x000fe200000000ff */
[-C--:B------:R-:W-:Y:S01]  /*4ed0*/  FMUL R28, R28, R88.reuse ;  /* 0x000000581c1c7220 */ /* 0x080fe20000400000 */
[----:B------:R-:W-:Y:S01]  /*4ee0*/  LEA.HI.X R7, R104, UR5, R115, 0x1, P4 ;  /* 0x0000000568077c11 */ /* 0x000fe2000a0f0c73 */
[-C--:B------:R-:W-:Y:S01]  /*4ef0*/  FMUL R29, R29, R88.reuse ;  /* 0x000000581d1d7220 */ /* 0x080fe20000400000 */
[----:B------:R-:W-:Y:S01]  /*4f00*/  F2FP.F16.F32.PACK_AB R25, RZ, R25 ;  /* 0x00000019ff19723e */ /* 0x000fe200000000ff */
[-C--:B------:R-:W-:Y:S01]  /*4f10*/  FMUL R30, R30, R88.reuse ;  /* 0x000000581e1e7220 */ /* 0x080fe20000400000 */
[----:B------:R-:W-:Y:S01]  /*4f20*/  ISETP.GT.AND P2, PT, R3, 0x8, P2 ;  /* 0x000000080300780c */ /* 0x000fe20001744270 */
[----:B------:R-:W-:Y:S01]  /*4f30*/  @P3 STG.E.U16 desc[UR38][R6.64], R24 ;  /* 0x0000001806003986 */ /* 0x000fe2000c101526 */
[C---:B------:R-:W-:Y:S01]  /*4f40*/  SHF.L.U64.HI R5, R90.reuse, 0x1, R91 ;  /* 0x000000015a057819 */ /* 0x040fe2000001025b */
[----:B------:R-:W-:Y:S01]  /*4f50*/  FMUL R31, R31, R88 ;  /* 0x000000581f1f7220 */ /* 0x000fe20000400000 */
[----:B------:R-:W-:Y:S01]  /*4f60*/  LEA R8, P3, R90, R6, 0x1 ;  /* 0x000000065a087211 */ /* 0x000fe200078608ff */
[----:B------:R-:W-:Y:S01]  /*4f70*/  @P1 STG.E.U16 desc[UR38][R6.64+0x2], R25 ;  /* 0x0000021906001986 */ /* 0x000fe2000c101526 */
[----:B------:R-:W-:Y:S01]  /*4f80*/  ISETP.GT.AND P1, PT, R3, 0x8, P0 ;  /* 0x000000080300780c */ /* 0x000fe20000724270 */
[----:B------:R-:W-:Y:S01]  /*4f90*/  FMUL R32, R32, R88 ;  /* 0x0000005820207220 */ /* 0x000fe20000400000 */
[----:B------:R-:W-:Y:S01]  /*4fa0*/  F2FP.F16.F32.PACK_AB R26, RZ, R26 ;  /* 0x0000001aff1a723e */ /* 0x000fe200000000ff */
[----:B------:R-:W-:Y:S01]  /*4fb0*/  IMAD.X R9, R5, 0x1, R7, P3 ;  /* 0x0000000105097824 */ /* 0x000fe200018e0607 */
[----:B------:R-:W-:Y:S01]  /*4fc0*/  F2FP.F16.F32.PACK_AB R27, RZ, R27 ;  /* 0x0000001bff1b723e */ /* 0x000fe200000000ff */
[-C--:B------:R-:W-:Y:S01]  /*4fd0*/  FMUL R33, R33, R88.reuse ;  /* 0x0000005821217220 */ /* 0x080fe20000400000 */
[----:B------:R-:W-:Y:S01]  /*4fe0*/  ISETP.GT.AND P0, PT, R4, 0x8, PT ;  /* 0x000000080400780c */ /* 0x000fe20003f04270 */
[----:B------:R-:W-:Y:S01]  /*4ff0*/  FMUL R34, R34, R88 ;  /* 0x0000005822227220 */ /* 0x000fe20000400000 */
[----:B------:R-:W-:Y:S01]  /*5000*/  F2FP.F16.F32.PACK_AB R28, RZ, R28 ;  /* 0x0000001cff1c723e */ /* 0x000fe200000000ff */
[-C--:B------:R-:W-:Y:S01]  /*5010*/  FMUL R35, R35, R88.reuse ;  /* 0x0000005823237220 */ /* 0x080fe20000400000 */
[C---:B------:R-:W-:Y:S01]  /*5020*/  ISETP.GT.AND P4, PT, R3.reuse, RZ, P0 ;  /* 0x000000ff0300720c */ /* 0x040fe20000784270 */
[-C--:B------:R-:W-:Y:S01]  /*5030*/  FMUL R36, R36, R88.reuse ;  /* 0x0000005824247220 */ /* 0x080fe20000400000 */
[----:B------:R-:W-:Y:S01]  /*5040*/  F2FP.F16.F32.PACK_AB R29, RZ, R29 ;  /* 0x0000001dff1d723e */ /* 0x000fe200000000ff */
[----:B------:R-:W-:Y:S01]  /*5050*/  @P1 STG.E.U16 desc[UR38][R8.64], R26 ;  /* 0x0000001a08001986 */ /* 0x000fe2000c101526 */
[----:B------:R-:W-:Y:S01]  /*5060*/  ISETP.GT.AND P1, PT, R3, 0x8, P0 ;  /* 0x000000080300780c */ /* 0x000fe20000724270 */
[----:B------:R-:W-:Y:S01]  /*5070*/  FMUL R37, R37, R88 ;  /* 0x0000005825257220 */ /* 0x000fe20000400000 */
[----:B------:R-:W-:Y:S01]  /*5080*/  F2FP.F16.F32.PACK_AB R30, RZ, R30 ;  /* 0x0000001eff1e723e */ /* 0x000fe200000000ff */
[----:B------:R-:W-:Y:S01]  /*5090*/  @P2 STG.E.U16 desc[UR38][R8.64+0x2], R27 ;  /* 0x0000021b08002986 */ /* 0x000fe2000c101526 */
[----:B------:R-:W-:Y:S01]  /*50a0*/  ISETP.GT.AND P2, PT, R4, 0x9, PT ;  /* 0x000000090400780c */ /* 0x000fe20003f44270 */
[-C--:B------:R-:W-:Y:S01]  /*50b0*/  FMUL R38, R38, R88.reuse ;  /* 0x0000005826267220 */ /* 0x080fe20000400000 */
[----:B------:R-:W-:Y:S01]  /*50c0*/  F2FP.F16.F32.PACK_AB R31, RZ, R31 ;  /* 0x0000001fff1f723e */ /* 0x000fe200000000ff */
[-C--:B------:R-:W-:Y:S01]  /*50d0*/  FMUL R39, R39, R88.reuse ;  /* 0x0000005827277220 */ /* 0x080fe20000400000 */
[C---:B------:R-:W-:Y:S01]  /*50e0*/  ISETP.GT.AND P3, PT, R3.reuse, RZ, P2 ;  /* 0x000000ff0300720c */ /* 0x040fe20001764270 */
[----:B------:R-:W-:Y:S01]  /*50f0*/  @P4 STG.E.U16 desc[UR38][R6.64+0x10], R28 ;  /* 0x0000101c06004986 */ /* 0x000fe2000c101526 */
[----:B------:R-:W-:Y:S01]  /*5100*/  ISETP.GT.AND P2, PT, R3, 0x8, P2 ;  /* 0x000000080300780c */ /* 0x000fe20001744270 */
[-C--:B------:R-:W-:Y:S01]  /*5110*/  FMUL R40, R40, R88.reuse ;  /* 0x0000005828287220 */ /* 0x080fe20000400000 */
[----:B------:R-:W-:Y:S01]  /*5120*/  ISETP.GT.AND P0, PT, R4, 0x10, PT ;  /* 0x000000100400780c */ /* 0x000fe20003f04270 */
[----:B------:R-:W-:Y:S01]  /*5130*/  FMUL R41, R41, R88 ;  /* 0x0000005829297220 */ /* 0x000fe20000400000 */
[----:B------:R-:W-:Y:S01]  /*5140*/  F2FP.F16.F32.PACK_AB R32, RZ, R32 ;  /* 0x00000020ff20723e */ /* 0x000fe200000000ff */
[-C--:B------:R-:W-:Y:S01]  /*5150*/  FMUL R42, R42, R88.reuse ;  /* 0x000000582a2a7220 */ /* 0x080fe20000400000 */
[----:B------:R-:W-:Y:S01]  /*5160*/  ISETP.GT.AND P4, PT, R3, RZ, P0 ;  /* 0x000000ff0300720c */ /* 0x000fe20000784270 */
[-C--:B------:R-:W-:Y:S01]  /*5170*/  FMUL R43, R43, R88.reuse ;  /* 0x000000582b2b7220 */ /* 0x080fe20000400000 */
[----:B------:R-:W-:Y:S01]  /*5180*/  F2FP.F16.F32.PACK_AB R33, RZ, R33 ;  /* 0x00000021ff21723e */ /* 0x000fe200000000ff */
[----:B------:R-:W-:Y:S01]  /*5190*/  FMUL R44, R44, R88 ;  /* 0x000000582c2c7220 */ /* 0x000fe20000400000 */
[----:B------:R-:W-:Y:S01]  /*51a0*/  F2FP.F16.F32.PACK_AB R34, RZ, R34 ;  /* 0x00000022ff22723e */ /* 0x000fe200000000ff */
[----:B------:R-:W-:Y:S01]  /*51b0*/  @P3 STG.E.U16 desc[UR38][R6.64+0x12], R29 ;  /* 0x0000121d06003986 */ /* 0x000fe2000c101526 */
[----:B------:R-:W-:Y:S01]  /*51c0*/  ISETP.GT.AND P3, PT, R4, 0x11, PT ;  /* 0x000000110400780c */ /* 0x000fe20003f64270 */
[-C--:B------:R-:W-:Y:S01]  /*51d0*/  FMUL R45, R45, R88.reuse ;  /* 0x000000582d2d7220 */ /* 0x080fe20000400000 */
[----:B------:R-:W-:Y:S01]  /*51e0*/  F2FP.F16.F32.PACK_AB R35, RZ, R35 ;  /* 0x00000023ff23723e */ /* 0x000fe200000000ff */
[----:B------:R-:W-:Y:S01]  /*51f0*/  @P1 STG.E.U16 desc[UR38][R8.64+0x10], R30 ;  /* 0x0000101e08001986 */ /* 0x000fe2000c101526 */
[C---:B------:R-:W-:Y:S01]  /*5200*/  ISETP.GT.AND P1, PT, R3.reuse, 0x8, P0 ;  /* 0x000000080300780c */ /* 0x040fe20000724270 */
[-C--:B------:R-:W-:Y:S01]  /*5210*/  FMUL R46, R46, R88.reuse ;  /* 0x000000582e2e7220 */ /* 0x080fe20000400000 */
[----:B------:R-:W-:Y:S01]  /*5220*/  ISETP.GT.AND P0, PT, R4, 0x18, PT ;  /* 0x000000180400780c */ /* 0x000fe20003f04270 */
[----:B------:R-:W-:Y:S01]  /*5230*/  @P2 STG.E.U16 desc[UR38][R8.64+0x12], R31 ;  /* 0x0000121f08002986 */ /* 0x000fe2000c101526 */
[----:B------:R-:W-:Y:S01]  /*5240*/  ISETP.GT.AND P2, PT, R3, RZ, P3 ;  /* 0x000000ff0300720c */ /* 0x000fe20001f44270 */
[-C--:B------:R-:W-:Y:S01]  /*5250*/  FMUL R47, R47, R88.reuse ;  /* 0x000000582f2f7220 */ /* 0x080fe20000400000 */
[C---:B------:R-:W-:Y:S01]  /*5260*/  ISETP.GT.AND P3, PT, R3.reuse, 0x8, P3 ;  /* 0x000000080300780c */ /* 0x040fe20001f64270 */
[----:B------:R-:W-:Y:S01]  /*5270*/  @P4 STG.E.U16 desc[UR38][R6.64+0x20], R32 ;  /* 0x0000202006004986 */ /* 0x000fe2000c101526 */
[----:B------:R-:W-:Y:S01]  /*5280*/  ISETP.GT.AND P4, PT, R3, RZ, P0 ;  /* 0x000000ff0300720c */ /* 0x000fe20000784270 */
[----:B------:R-:W-:Y:S01]  /*5290*/  FMUL R48, R48, R88 ;  /* 0x0000005830307220 */ /* 0x000fe20000400000 */
[----:B------:R-:W-:Y:S01]  /*52a0*/  F2FP.F16.F32.PACK_AB R36, RZ, R36 ;  /* 0x00000024ff24723e */ /* 0x000fe200000000ff */
[-C--:B------:R-:W-:Y:S01]  /*52b0*/  FMUL R49, R49, R88.reuse ;  /* 0x0000005831317220 */ /* 0x080fe20000400000 */
[----:B------:R-:W-:Y:S01]  /*52c0*/  F2FP.F16.F32.PACK_AB R37, RZ, R37 ;  /* 0x00000025ff25723e */ /* 0x000fe200000000ff */
[----:B------:R-:W-:Y:S01]  /*52d0*/  FMUL R50, R50, R88 ;  /* 0x0000005832327220 */ /* 0x000fe20000400000 */
[----:B------:R-:W-:Y:S01]  /*52e0*/  F2FP.F16.F32.PACK_AB R38, RZ, R38 ;  /* 0x00000026ff26723e */ /* 0x000fe200000000ff */
[----:B------:R-:W-:Y:S01]  /*52f0*/  FMUL R51, R51, R88 ;  /* 0x0000005833337220 */ /* 0x000fe20000400000 */
[----:B------:R-:W-:Y:S01]  /*5300*/  F2FP.F16.F32.PACK_AB R39, RZ, R39 ;  /* 0x00000027ff27723e */ /* 0x000fe200000000ff */
[----:B------:R-:W-:Y:S01]  /*5310*/  @P2 STG.E.U16 desc[UR38][R6.64+0x22], R33 ;  /* 0x0000222106002986 */ /* 0x000fe2000c101526 */
[----:B------:R-:W-:Y:S01]  /*5320*/  F2FP.F16.F32.PACK_AB R40, RZ, R40 ;  /* 0x00000028ff28723e */ /* 0x000fe200000000ff */
[-C--:B------:R-:W-:Y:S01]  /*5330*/  FMUL R52, R52, R88.reuse ;  /* 0x0000005834347220 */ /* 0x080fe20000400000 */
[----:B------:R-:W-:Y:S01]  /*5340*/  F2FP.F16.F32.PACK_AB R41, RZ, R41 ;  /* 0x00000029ff29723e */ /* 0x000fe200000000ff */
[----:B------:R-:W-:Y:S01]  /*5350*/  @P1 STG.E.U16 desc[UR38][R8.64+0x20], R34 ;  /* 0x0000202208001986 */ /* 0x000fe2000c101526 */
[----:B------:R-:W-:Y:S01]  /*5360*/  ISETP.GT.AND P1, PT, R3, 0x8, P0 ;  /* 0x000000080300780c */ /* 0x000fe20000724270 */
[-C--:B------:R-:W-:Y:S01]  /*5370*/  FMUL R53, R53, R88.reuse ;  /* 0x0000005835357220 */ /* 0x080fe20000400000 */
[C---:B------:R-:W-:Y:S01]  /*5380*/  ISETP.GT.AND P0, PT, R4.reuse, 0x20, PT ;  /* 0x000000200400780c */ /* 0x040fe20003f04270 */
[----:B------:R-:W-:Y:S01]  /*5390*/  @P3 STG.E.U16 desc[UR38][R8.64+0x22], R35 ;  /* 0x0000222308003986 */ /* 0x000fe2000c101526 */
[----:B------:R-:W-:Y:S01]  /*53a0*/  ISETP.GT.AND P3, PT, R4, 0x19, PT ;  /* 0x000000190400780c */ /* 0x000fe20003f64270 */
[----:B------:R-:W-:Y:S01]  /*53b0*/  FMUL R54, R54, R88 ;  /* 0x0000005836367220 */ /* 0x000fe20000400000 */
[----:B------:R-:W-:Y:S01]  /*53c0*/  F2FP.F16.F32.PACK_AB R42, RZ, R42 ;  /* 0x0000002aff2a723e */ /* 0x000fe200000000ff */
[----:B------:R-:W-:Y:S01]  /*53d0*/  @P4 STG.E.U16 desc[UR38][R6.64+0x30], R36 ;  /* 0x0000302406004986 */ /* 0x000fe2000c101526 */
[----:B------:R-:W-:Y:S01]  /*53e0*/  ISETP.GT.AND P2, PT, R3, RZ, P3 ;  /* 0x000000ff0300720c */ /* 0x000fe20001f44270 */
[-C--:B------:R-:W-:Y:S01]  /*53f0*/  FMUL R55, R55, R88.reuse ;  /* 0x0000005837377220 */ /* 0x080fe20000400000 */
[C---:B------:R-:W-:Y:S01]  /*5400*/  ISETP.GT.AND P3, PT, R3.reuse, 0x8, P3 ;  /* 0x000000080300780c */ /* 0x040fe20001f64270 */
[-C--:B------:R-:W-:Y:S01]  /*5410*/  FMUL R56, R56, R88.reuse ;  /* 0x0000005838387220 */ /* 0x080fe20000400000 */
[----:B------:R-:W-:Y:S01]  /*5420*/  ISETP.GT.AND P4, PT, R3, RZ, P0 ;  /* 0x000000ff0300720c */ /* 0x000fe20000784270 */
[-C--:B------:R-:W-:Y:S01]  /*5430*/  FMUL R57, R57, R88.reuse ;  /* 0x0000005839397220 */ /* 0x080fe20000400000 */
[----:B------:R-:W-:Y:S01]  /*5440*/  F2FP.F16.F32.PACK_AB R43, RZ, R43 ;  /* 0x0000002bff2b723e */ /* 0x000fe200000000ff */
[----:B------:R-:W-:Y:S01]  /*5450*/  FMUL R58, R58, R88 ;  /* 0x000000583a3a7220 */ /* 0x000fe20000400000 */
[----:B------:R-:W-:Y:S01]  /*5460*/  F2FP.F16.F32.PACK_AB R44, RZ, R44 ;  /* 0x0000002cff2c723e */ /* 0x000fe200000000ff */
[-C--:B------:R-:W-:Y:S01]  /*5470*/  FMUL R59, R59, R88.reuse ;  /* 0x000000583b3b7220 */ /* 0x080fe20000400000 */
[----:B------:R-:W-:Y:S01]  /*5480*/  F2FP.F16.F32.PACK_AB R45, RZ, R45 ;  /* 0x0000002dff2d723e */ /* 0x000fe200000000ff */
[----:B------:R-:W-:Y:S01]  /*5490*/  FMUL R60, R60, R88 ;  /* 0x000000583c3c7220 */ /* 0x000fe20000400000 */
[----:B------:R-:W-:Y:S01]  /*54a0*/  F2FP.F16.F32.PACK_AB R46, RZ, R46 ;  /* 0x0000002eff2e723e */ /* 0x000fe200000000ff */
[----:B------:R-:W-:Y:S01]  /*54b0*/  @P2 STG.E.U16 desc[UR38][R6.64+0x32], R37 ;  /* 0x0000322506002986 */ /* 0x000fe2000c101526 */
[----:B------:R-:W-:Y:S01]  /*54c0*/  F2FP.F16.F32.PACK_AB R47, RZ, R47 ;  /* 0x0000002fff2f723e */ /* 0x000fe200000000ff */
[----:B------:R-:W-:Y:S01]  /*54d0*/  FMUL R61, R61, R88 ;  /* 0x000000583d3d7220 */ /* 0x000fe20000400000 */
[----:B------:R-:W-:Y:S01]  /*54e0*/  F2FP.F16.F32.PACK_AB R48, RZ, R48 ;  /* 0x00000030ff30723e */ /* 0x000fe200000000ff */
[----:B------:R-:W-:Y:S01]  /*54f0*/  @P1 STG.E.U16 desc[UR38][R8.64+0x30], R38 ;  /* 0x0000302608001986 */ /* 0x000fe2000c101526 */
[----:B------:R-:W-:Y:S01]  /*5500*/  ISETP.GT.AND P1, PT, R3, 0x8, P0 ;  /* 0x000000080300780c */ /* 0x000fe20000724270 */
[-C--:B------:R-:W-:Y:S01]  /*5510*/  FMUL R62, R62, R88.reuse ;  /* 0x000000583e3e7220 */ /* 0x080fe20000400000 */
[C---:B------:R-:W-:Y:S01]  /*5520*/  ISETP.GT.AND P0, PT, R4.reuse, 0x28, PT ;  /* 0x000000280400780c */ /* 0x040fe20003f04270 */
[----:B------:R-:W-:Y:S01]  /*5530*/  @P3 STG.E.U16 desc[UR38][R8.64+0x32], R39 ;  /* 0x0000322708003986 */ /* 0x000fe2000c101526 */
[----:B------:R-:W-:Y:S01]  /*5540*/  ISETP.GT.AND P3, PT, R4, 0x21, PT ;  /* 0x000000210400780c */ /* 0x000fe20003f64270 */
[-C--:B------:R-:W-:Y:S01]  /*5550*/  FMUL R63, R63, R88.reuse ;  /* 0x000000583f3f7220 */ /* 0x080fe20000400000 */
[----:B------:R-:W-:Y:S01]  /*5560*/  F2FP.F16.F32.PACK_AB R49, RZ, R49 ;  /* 0x00000031ff31723e */ /* 0x000fe200000000ff */
[----:B------:R-:W-:Y:S01]  /*5570*/  @P4 STG.E.U16 desc[UR38][R6.64+0x40], R40 ;  /* 0x0000402806004986 */ /* 0x000fe2000c101526 */
[C---:B------:R-:W-:Y:S01]  /*5580*/  ISETP.GT.AND P2, PT, R3.reuse, RZ, P3 ;  /* 0x000000ff0300720c */ /* 0x040fe20001f44270 */
[-C--:B------:R-:W-:Y:S01]  /*5590*/  FMUL R64, R64, R88.reuse ;  /* 0x0000005840407220 */ /* 0x080fe20000400000 */
[----:B------:R-:W-:Y:S01]  /*55a0*/  ISETP.GT.AND P3, PT, R3, 0x8, P3 ;  /* 0x000000080300780c */ /* 0x000fe20001f64270 */
[-C--:B------:R-:W-:Y:S01]  /*55b0*/  FMUL R65, R65, R88.reuse ;  /* 0x0000005841417220 */ /* 0x080fe20000400000 */
        /* <DEDUP_REMOVED lines=62> */
[----:B------:R-:W-:-:S02]  /*59a0*/  F2FP.F16.F32.PACK_AB R68, RZ, R68 ;  /* 0x00000044ff44723e */ /* 0x000fc400000000ff */
[----:B------:R-:W-:Y:S01]  /*59b0*/  F2FP.F16.F32.PACK_AB R69, RZ, R69 ;  /* 0x00000045ff45723e */ /* 0x000fe200000000ff */
[----:B------:R-:W-:Y:S01]  /*59c0*/  @P1 STG.E.U16 desc[UR38][R8.64+0x60], R50 ;  /* 0x0000603208001986 */ /* 0x000fe2000c101526 */
[C---:B------:R-:W-:Y:S02]  /*59d0*/  ISETP.GT.AND P1, PT, R3.reuse, 0x8, P0 ;  /* 0x000000080300780c */ /* 0x040fe40000724270 */
[C---:B------:R-:W-:Y:S01]  /*59e0*/  ISETP.GT.AND P0, PT, R4.reuse, 0x40, PT ;  /* 0x000000400400780c */ /* 0x040fe20003f04270 */
[----:B------:R-:W-:Y:S01]  /*59f0*/  @P3 STG.E.U16 desc[UR38][R8.64+0x62], R51 ;  /* 0x0000623308003986 */ /* 0x000fe2000c101526 */
[----:B------:R-:W-:Y:S02]  /*5a00*/  ISETP.GT.AND P3, PT, R4, 0x39, PT ;  /* 0x000000390400780c */ /* 0x000fe40003f64270 */
[----:B------:R-:W-:Y:S01]  /*5a10*/  F2FP.F16.F32.PACK_AB R70, RZ, R70 ;  /* 0x00000046ff46723e */ /* 0x000fe200000000ff */
[----:B------:R-:W-:Y:S01]  /*5a20*/  @P4 STG.E.U16 desc[UR38][R6.64+0x70], R52 ;  /* 0x0000703406004986 */ /* 0x000fe2000c101526 */
[----:B------:R-:W-:-:S02]  /*5a30*/  ISETP.GT.AND P2, PT, R3, RZ, P3 ;  /* 0x000000ff0300720c */ /* 0x000fc40001f44270 */
[C---:B------:R-:W-:Y:S02]  /*5a40*/  ISETP.GT.AND P3, PT, R3.reuse, 0x8, P3 ;  /* 0x000000080300780c */ /* 0x040fe40001f64270 */
[----:B------:R-:W-:Y:S02]  /*5a50*/  ISETP.GT.AND P4, PT, R3, RZ, P0 ;  /* 0x000000ff0300720c */ /* 0x000fe40000784270 */
[----:B------:R-:W-:Y:S02]  /*5a60*/  F2FP.F16.F32.PACK_AB R71, RZ, R71 ;  /* 0x00000047ff47723e */ /* 0x000fe400000000ff */
[----:B------:R-:W-:Y:S02]  /*5a70*/  F2FP.F16.F32.PACK_AB R72, RZ, R72 ;  /* 0x00000048ff48723e */ /* 0x000fe400000000ff */
[----:B------:R-:W-:Y:S02]  /*5a80*/  F2FP.F16.F32.PACK_AB R73, RZ, R73 ;  /* 0x00000049ff49723e */ /* 0x000fe400000000ff */
        /* <DEDUP_REMOVED lines=33> */
[----:B------:R-:W-:-:S03]  /*5ca0*/  F2FP.F16.F32.PACK_AB R87, RZ, R87 ;  /* 0x00000057ff57723e */ /* 0x000fc600000000ff */
[----:B------:R-:W-:Y:S04]  /*5cb0*/  @P2 STG.E.U16 desc[UR38][R6.64+0x92], R61 ;  /* 0x0000923d06002986 */ /* 0x000fe8000c101526 */
[----:B------:R-:W-:Y:S01]  /*5cc0*/  @P1 STG.E.U16 desc[UR38][R8.64+0x90], R62 ;  /* 0x0000903e08001986 */ /* 0x000fe2000c101526 */
[----:B------:R-:W-:Y:S02]  /*5cd0*/  ISETP.GT.AND P1, PT, R3, 0x8, P0 ;  /* 0x000000080300780c */ /* 0x000fe40000724270 */
[C---:B------:R-:W-:Y:S01]  /*5ce0*/  ISETP.GT.AND P0, PT, R4.reuse, 0x58, PT ;  /* 0x000000580400780c */ /* 0x040fe20003f04270 */
[----:B------:R-:W-:Y:S01]  /*5cf0*/  @P3 STG.E.U16 desc[UR38][R8.64+0x92], R63 ;  /* 0x0000923f08003986 */ /* 0x000fe2000c101526 */
[----:B------:R-:W-:-:S03]  /*5d00*/  ISETP.GT.AND P3, PT, R4, 0x51, PT ;  /* 0x000000510400780c */ /* 0x000fc60003f64270 */
[----:B------:R-:W-:Y:S01]  /*5d10*/  @P4 STG.E.U16 desc[UR38][R6.64+0xa0], R64 ;  /* 0x0000a04006004986 */ /* 0x000fe2000c101526 */
[C---:B------:R-:W-:Y:S02]  /*5d20*/  ISETP.GT.AND P2, PT, R3.reuse, RZ, P3 ;  /* 0x000000ff0300720c */ /* 0x040fe40001f44270 */
[C---:B------:R-:W-:Y:S02]  /*5d30*/  ISETP.GT.AND P3, PT, R3.reuse, 0x8, P3 ;  /* 0x000000080300780c */ /* 0x040fe40001f64270 */
[----:B------:R-:W-:-:S09]  /*5d40*/  ISETP.GT.AND P4, PT, R3, RZ, P0 ;  /* 0x000000ff0300720c */ /* 0x000fd20000784270 */
        /* <DEDUP_REMOVED lines=9> */
[C---:B------:R-:W-:Y:S02]  /*5de0*/  ISETP.GT.AND P3, PT, R3.reuse, RZ, P0 ;  /* 0x000000ff0300720c */ /* 0x040fe40000764270 */
[----:B------:R-:W-:-:S07]  /*5df0*/  ISETP.GT.AND P0, PT, R3, 0x8, P0 ;  /* 0x000000080300780c */ /* 0x000fce0000704270 */
[----:B------:R-:W-:Y:S04]  /*5e00*/  @P2 STG.E.U16 desc[UR38][R6.64+0xb2], R69 ;  /* 0x0000b24506002986 */ /* 0x000fe8000c101526 */
[----:B------:R-:W-:Y:S01]  /*5e10*/  @P1 STG.E.U16 desc[UR38][R8.64+0xb0], R70 ;  /* 0x0000b04608001986 */ /* 0x000fe2000c101526 */
[----:B------:R-:W-:-:S03]  /*5e20*/  ISETP.GT.AND P1, PT, R4, 0x68, PT ;  /* 0x000000680400780c */ /* 0x000fc60003f24270 */
        /* <DEDUP_REMOVED lines=11> */
[C---:B------:R-:W-:Y:S02]  /*5ee0*/  ISETP.GT.AND P2, PT, R3.reuse, RZ, P0 ;  /* 0x000000ff0300720c */ /* 0x040fe40000744270 */
[----:B------:R-:W-:Y:S01]  /*5ef0*/  ISETP.GT.AND P0, PT, R3, 0x8, P0 ;  /* 0x000000080300780c */ /* 0x000fe20000704270 */
[----:B------:R-:W-:Y:S01]  /*5f00*/  @P3 STG.E.U16 desc[UR38][R6.64+0xd0], R76 ;  /* 0x0000d04c06003986 */ /* 0x000fe2000c101526 */
[----:B------:R-:W-:-:S04]  /*5f10*/  ISETP.GT.AND P3, PT, R4, 0x70, PT ;  /* 0x000000700400780c */ /* 0x000fc80003f64270 */
[C---:B------:R-:W-:Y:S02]  /*5f20*/  ISETP.GT.AND P4, PT, R3.reuse, RZ, P3 ;  /* 0x000000ff0300720c */ /* 0x040fe40001f84270 */
[----:B------:R-:W-:-:S03]  /*5f30*/  ISETP.GT.AND P3, PT, R3, 0x8, P3 ;  /* 0x000000080300780c */ /* 0x000fc60001f64270 */
[----:B------:R-:W-:Y:S01]  /*5f40*/  @P2 STG.E.U16 desc[UR38][R6.64+0xd2], R77 ;  /* 0x0000d24d06002986 */ /* 0x000fe2000c101526 */
[----:B------:R-:W-:-:S03]  /*5f50*/  ISETP.GT.AND P2, PT, R4, 0x79, PT ;  /* 0x000000790400780c */ /* 0x000fc60003f44270 */
[----:B------:R-:W-:Y:S01]  /*5f60*/  @P1 STG.E.U16 desc[UR38][R8.64+0xd0], R78 ;  /* 0x0000d04e08001986 */ /* 0x000fe2000c101526 */
[----:B------:R-:W-:-:S03]  /*5f70*/  ISETP.GT.AND P1, PT, R4, 0x78, PT ;  /* 0x000000780400780c */ /* 0x000fc60003f24270 */
[----:B------:R-:W-:Y:S01]  /*5f80*/  @P0 STG.E.U16 desc[UR38][R8.64+0xd2], R79 ;  /* 0x0000d24f08000986 */ /* 0x000fe2000c101526 */
[----:B------:R-:W-:-:S03]  /*5f90*/  ISETP.GT.AND P0, PT, R4, 0x71, PT ;  /* 0x000000710400780c */ /* 0x000fc60003f04270 */
[----:B------:R-:W-:Y:S01]  /*5fa0*/  @P4 STG.E.U16 desc[UR38][R6.64+0xe0], R80 ;  /* 0x0000e05006004986 */ /* 0x000fe2000c101526 */
[C---:B------:R-:W-:Y:S02]  /*5fb0*/  ISETP.GT.AND P4, PT, R3.reuse, RZ, P0 ;  /* 0x000000ff0300720c */ /* 0x040fe40000784270 */
[----:B------:R-:W-:-:S11]  /*5fc0*/  ISETP.GT.AND P0, PT, R3, 0x8, P0 ;  /* 0x000000080300780c */ /* 0x000fd60000704270 */
[----:B------:R-:W-:Y:S02]  /*5fd0*/  @P4 IMAD.MOV.U32 R4, RZ, RZ, R6 ;  /* 0x000000ffff044224 */ /* 0x000fe400078e0006 */
[----:B------:R-:W-:-:S05]  /*5fe0*/  @P4 IMAD.MOV.U32 R5, RZ, RZ, R7 ;  /* 0x000000ffff054224 */ /* 0x000fca00078e0007 */
[----:B------:R0:W-:Y:S01]  /*5ff0*/  @P4 STG.E.U16 desc[UR38][R4.64+0xe2], R81 ;  /* 0x0000e25104004986 */ /* 0x0001e2000c101526 */
[C---:B------:R-:W-:Y:S02]  /*6000*/  ISETP.GT.AND P4, PT, R3.reuse, RZ, P2 ;  /* 0x000000ff0300720c */ /* 0x040fe40001784270 */
[----:B------:R-:W-:Y:S01]  /*6010*/  ISETP.GT.AND P2, PT, R3, 0x8, P2 ;  /* 0x000000080300780c */ /* 0x000fe20001744270 */
[----:B0-----:R-:W-:Y:S02]  /*6020*/  @P3 IMAD.MOV.U32 R4, RZ, RZ, R8 ;  /* 0x000000ffff043224 */ /* 0x001fe400078e0008 */
[----:B------:R-:W-:-:S05]  /*6030*/  @P3 IMAD.MOV.U32 R5, RZ, RZ, R9 ;  /* 0x000000ffff053224 */ /* 0x000fca00078e0009 */
[----:B------:R0:W-:Y:S01]  /*6040*/  @P3 STG.E.U16 desc[UR38][R4.64+0xe0], R82 ;  /* 0x0000e05204003986 */ /* 0x0001e2000c101526 */
[C---:B------:R-:W-:Y:S02]  /*6050*/  ISETP.GT.AND P3, PT, R3.reuse, RZ, P1 ;  /* 0x000000ff0300720c */ /* 0x040fe40000f64270 */
[----:B------:R-:W-:Y:S01]  /*6060*/  ISETP.GT.AND P1, PT, R3, 0x8, P1 ;  /* 0x000000080300780c */ /* 0x000fe20000f24270 */
[----:B0-----:R-:W-:Y:S02]  /*6070*/  @P0 IMAD.MOV.U32 R4, RZ, RZ, R8 ;  /* 0x000000ffff040224 */ /* 0x001fe400078e0008 */
[----:B------:R-:W-:-:S05]  /*6080*/  @P0 IMAD.MOV.U32 R5, RZ, RZ, R9 ;  /* 0x000000ffff050224 */ /* 0x000fca00078e0009 */
[----:B------:R0:W-:Y:S03]  /*6090*/  @P0 STG.E.U16 desc[UR38][R4.64+0xe2], R83 ;  /* 0x0000e25304000986 */ /* 0x0001e6000c101526 */
[----:B0-----:R-:W-:Y:S02]  /*60a0*/  @P3 IMAD.MOV.U32 R4, RZ, RZ, R6 ;  /* 0x000000ffff043224 */ /* 0x001fe400078e0006 */
[----:B------:R-:W-:-:S05]  /*60b0*/  @P3 IMAD.MOV.U32 R5, RZ, RZ, R7 ;  /* 0x000000ffff053224 */ /* 0x000fca00078e0007 */
[----:B------:R0:W-:Y:S04]  /*60c0*/  @P3 STG.E.U16 desc[UR38][R4.64+0xf0], R84 ;  /* 0x0000f05404003986 */ /* 0x0001e8000c101526 */
[----:B------:R4:W-:Y:S01]  /*60d0*/  @P4 STG.E.U16 desc[UR38][R6.64+0xf2], R85 ;  /* 0x0000f25506004986 */ /* 0x0009e2000c101526 */
[----:B0-----:R-:W-:Y:S02]  /*60e0*/  @P1 IMAD.MOV.U32 R4, RZ, RZ, R8 ;  /* 0x000000ffff041224 */ /* 0x001fe400078e0008 */
[----:B------:R-:W-:-:S05]  /*60f0*/  @P1 IMAD.MOV.U32 R5, RZ, RZ, R9 ;  /* 0x000000ffff051224 */ /* 0x000fca00078e0009 */
[----:B------:R4:W-:Y:S04]  /*6100*/  @P1 STG.E.U16 desc[UR38][R4.64+0xf0], R86 ;  /* 0x0000f05604001986 */ /* 0x0009e8000c101526 */
[----:B------:R4:W-:Y:S02]  /*6110*/  @P2 STG.E.U16 desc[UR38][R8.64+0xf2], R87 ;  /* 0x0000f25708002986 */ /* 0x0009e4000c101526 */
.L_x_158:
[----:B------:R-:W-:Y:S05]  /*6120*/  BSYNC B0 ;  /* 0x0000000000007941 */ /* 0x000fea0003800000 */
.L_x_32:
[----:B------:R-:W-:Y:S01]  /*6130*/  IADD3 R16, P0, R16, UR36, RZ ;  /* 0x0000002410107c10 */ /* 0x000fe2000ff1e0ff */
[----:B------:R-:W-:Y:S01]  /*6140*/  ULDC.64 UR4, c[0x0][0x650] ;  /* 0x0001940000047ab9 */ /* 0x000fe20000000a00 */
[----:B------:R-:W-:Y:S01]  /*6150*/  PRMT R3, RZ, 0x7610, R3 ;  /* 0x00007610ff037816 */ /* 0x000fe20000000003 */
[----:B------:R-:W-:Y:S01]  /*6160*/  IMAD.MOV.U32 R100, RZ, RZ, -0x1 ;  /* 0xffffffffff647424 */ /* 0x000fe200078e00ff */
[----:B------:R-:W-:Y:S01]  /*6170*/  IADD3.X R17, R17, UR42, RZ, P0, !PT ;  /* 0x0000002a11117c10 */ /* 0x000fe200087fe4ff */
[----:B------:R-:W-:Y:S01]  /*6180*/  IMAD.MOV.U32 R99, RZ, RZ, -0x1 ;  /* 0xffffffffff637424 */ /* 0x000fe200078e00ff */
[----:B------:R-:W-:-:S04]  /*6190*/  ISETP.GE.U32.AND P0, PT, R16, UR4, PT ;  /* 0x0000000410007c0c */ /* 0x000fc8000bf06070 */
[----:B------:R-:W-:-:S13]  /*61a0*/  ISETP.GE.U32.AND.EX P0, PT, R17, UR5, PT, P0 ;  /* 0x0000000511007c0c */ /* 0x000fda000bf06100 */
[----:B------:R-:W-:Y:S05]  /*61b0*/  @P0 BRA `(.L_x_159) ;  /* 0x00000004004c0947 */ /* 0x000fea0003800000 */
[----:B------:R-:W0:Y:S01]  /*61c0*/  LDC.64 R10, c[0x0][0x628] ;  /* 0x00018a00ff0a7b82 */ /* 0x000e220000000a00 */
[----:B---3--:R-:W3:Y:S01]  /*61d0*/  S2R R12, SR_CTAID.X ;  /* 0x00000000000c7919 */ /* 0x008ee20000002500 */
[----:B-12-4-:R-:W-:Y:S02]  /*61e0*/  IMAD.MOV.U32 R8, RZ, RZ, R16 ;  /* 0x000000ffff087224 */ /* 0x016fe400078e0010 */
[----:B------:R-:W-:Y:S01]  /*61f0*/  IMAD.MOV.U32 R9, RZ, RZ, R17 ;  /* 0x000000ffff097224 */ /* 0x000fe200078e0011 */
[----:B------:R-:W1:Y:S03]  /*6200*/  S2R R20, SR_CTAID.Y ;  /* 0x0000000000147919 */ /* 0x000e660000002600 */
[----:B------:R-:W2:Y:S08]  /*6210*/  LDC R0, c[0x0][0x630] ;  /* 0x00018c00ff007b82 */ /* 0x000eb00000000800 */
[----:B------:R-:W4:Y:S01]  /*6220*/  LDC.64 R14, c[0x0][0x620] ;  /* 0x00018800ff0e7b82 */ /* 0x000f220000000a00 */
[----:B0-----:R-:W-:-:S04]  /*6230*/  ISETP.NE.U32.AND P0, PT, R10, RZ, PT ;  /* 0x000000ff0a00720c */ /* 0x001fc80003f05070 */
[----:B------:R-:W-:-:S13]  /*6240*/  ISETP.NE.AND.EX P0, PT, R11, RZ, PT, P0 ;  /* 0x000000ff0b00720c */ /* 0x000fda0003f05300 */
[----:B-1234-:R-:W-:Y:S05]  /*6250*/  @!P0 BRA `(.L_x_160) ;  /* 0x0000000000288947 */ /* 0x01efea0003800000 */
        /* <DEDUP_REMOVED lines=10> */
.L_x_160:
[-CC-:B------:R-:W-:Y:S01]  /*6300*/  SHF.R.U64 R99, R8, R0.reuse, R9.reuse ;  /* 0x0000000008637219 */ /* 0x180fe20000001209 */
[----:B------:R-:W0:Y:S01]  /*6310*/  LDC.64 R26, c[0x0][0x640] ;  /* 0x00019000ff1a7b82 */ /* 0x000e220000000a00 */
[----:B------:R-:W-:Y:S01]  /*6320*/  SHF.R.U32.HI R0, RZ, R0, R9 ;  /* 0x00000000ff007219 */ /* 0x000fe20000011609 */
[----:B------:R-:W-:Y:S01]  /*6330*/  ULDC UR4, c[0x0][0x150] ;  /* 0x0000540000047ab9 */ /* 0x000fe20000000800 */
[----:B------:R-:W-:Y:S02]  /*6340*/  IADD3 R3, P0, RZ, -R99, RZ ;  /* 0x80000063ff037210 */ /* 0x000fe40007f1e0ff */
[----:B------:R-:W-:-:S03]  /*6350*/  I2FP.F32.U32 R7, R12 ;  /* 0x0000000c00077245 */ /* 0x000fc60000201000 */
[----:B------:R-:W1:Y:S01]  /*6360*/  LDC R6, c[0x0][0x618] ;  /* 0x00018600ff067b82 */ /* 0x000e620000000800 */
[----:B------:R-:W-:Y:S02]  /*6370*/  IMAD.X R5, RZ, RZ, ~R0, P0 ;  /* 0x000000ffff057224 */ /* 0x000fe400000e0e00 */
[----:B------:R-:W-:Y:S01]  /*6380*/  FMUL R7, R7, UR4 ;  /* 0x0000000407077c20 */ /* 0x000fe20008400000 */
[----:B------:R-:W-:Y:S01]  /*6390*/  ULDC UR4, c[0x0][0x154] ;  /* 0x0000550000047ab9 */ /* 0x000fe20000000800 */
[-C--:B------:R-:W-:Y:S02]  /*63a0*/  IMAD R0, R5, R14.reuse, RZ ;  /* 0x0000000e05007224 */ /* 0x080fe400078e02ff */
[C---:B------:R-:W-:Y:S01]  /*63b0*/  IMAD.WIDE.U32 R4, R3.reuse, R14, R16 ;  /* 0x0000000e03047225 */ /* 0x040fe200078e0010 */
[----:B------:R-:W2:Y:S01]  /*63c0*/  LDC R11, c[0x0][0x608] ;  /* 0x00018200ff0b7b82 */ /* 0x000ea20000000800 */
[----:B------:R-:W3:Y:S02]  /*63d0*/  F2I.U32.TRUNC.NTZ R7, R7 ;  /* 0x0000000700077305 */ /* 0x000ee4000020f000 */
[----:B------:R-:W-:-:S04]  /*63e0*/  IMAD R3, R3, R15, R0 ;  /* 0x0000000f03037224 */ /* 0x000fc800078e0200 */
[----:B------:R-:W-:Y:S01]  /*63f0*/  IMAD.IADD R3, R5, 0x1, R3 ;  /* 0x0000000105037824 */ /* 0x000fe200078e0203 */
[----:B------:R-:W4:Y:S01]  /*6400*/  LDC R8, c[0x0][0x658] ;  /* 0x00019600ff087b82 */ /* 0x000f220000000800 */
[----:B------:R-:W-:Y:S02]  /*6410*/  I2FP.F32.U32 R5, R20 ;  /* 0x0000001400057245 */ /* 0x000fe40000201000 */
[----:B0-----:R-:W-:-:S04]  /*6420*/  ISETP.NE.U32.AND P0, PT, R26, RZ, PT ;  /* 0x000000ff1a00720c */ /* 0x001fc80003f05070 */
[----:B------:R-:W-:Y:S01]  /*6430*/  ISETP.NE.AND.EX P0, PT, R27, RZ, PT, P0 ;  /* 0x000000ff1b00720c */ /* 0x000fe20003f05300 */
[----:B------:R-:W0:Y:S01]  /*6440*/  LDC R9, c[0x0][0x144] ;  /* 0x00005100ff097b82 */ /* 0x000e220000000800 */
[-C--:B-1----:R-:W-:Y:S01]  /*6450*/  SHF.R.U64 R13, R4, R6.reuse, R3 ;  /* 0x00000006040d7219 */ /* 0x082fe20000001203 */
[----:B---3--:R-:W-:Y:S01]  /*6460*/  IMAD.MOV R7, RZ, RZ, -R7 ;  /* 0x000000ffff077224 */ /* 0x008fe200078e0a07 */
[----:B------:R-:W-:Y:S01]  /*6470*/  SHF.R.U32.HI R0, RZ, R6, R3 ;  /* 0x00000006ff007219 */ /* 0x000fe20000011603 */
[----:B------:R-:W-:-:S04]  /*6480*/  FMUL R6, R5, UR4 ;  /* 0x0000000405067c20 */ /* 0x000fc80008400000 */
[----:B------:R-:W1:Y:S01]  /*6490*/  LDC R21, c[0x0][0x148] ;  /* 0x00005200ff157b82 */ /* 0x000e620000000800 */
[----:B------:R3:W0:Y:S01]  /*64a0*/  F2I.U32.TRUNC.NTZ R14, R6 ;  /* 0x00000006000e7305 */ /* 0x000622000020f000 */
[-CC-:B--2---:R-:W-:Y:S02]  /*64b0*/  SHF.R.U64 R10, R13, R11.reuse, R0.reuse ;  /* 0x0000000b0d0a7219 */ /* 0x184fe40000001200 */
[----:B------:R-:W-:-:S04]  /*64c0*/  SHF.R.U32.HI R3, RZ, R11, R0 ;  /* 0x0000000bff037219 */ /* 0x000fc80000011600 */
[----:B-----5:R-:W2:Y:S01]  /*64d0*/  LDC R24, c[0x0][0x648] ;  /* 0x00019200ff187b82 */ /* 0x020ea20000000800 */
[-CC-:B----4-:R-:W-:Y:S02]  /*64e0*/  SHF.R.U64 R15, R10, R8.reuse, R3.reuse ;  /* 0x000000080a0f7219 */ /* 0x190fe40000001203 */
[----:B------:R-:W-:-:S03]  /*64f0*/  SHF.R.U32.HI R5, RZ, R8, R3 ;  /* 0x00000008ff057219 */ /* 0x000fc60000011603 */
[----:B------:R-:W-:Y:S02]  /*6500*/  IMAD.MOV.U32 R4, RZ, RZ, R15 ;  /* 0x000000ffff047224 */ /* 0x000fe400078e000f */
[----:B------:R-:W4:Y:S01]  /*6510*/  LDC R28, c[0x0][0x638] ;  /* 0x00018e00ff1c7b82 */ /* 0x000f220000000800 */
[----:B0-----:R-:W-:-:S07]  /*6520*/  IMAD R25, R9, R7, R12 ;  /* 0x0000000709197224 */ /* 0x001fce00078e020c */
[----:B------:R-:W0:Y:S08]  /*6530*/  LDC R29, c[0x0][0x610] ;  /* 0x00018400ff1d7b82 */ /* 0x000e300000000800 */
[----:B------:R-:W0:Y:S01]  /*6540*/  LDC R30, c[0x0][0x600] ;  /* 0x00018000ff1e7b82 */ /* 0x000e220000000800 */
[----:B-1-3--:R-:W-:Y:S05]  /*6550*/  @!P0 BRA `(.L_x_161) ;  /* 0x0000000000288947 */ /* 0x00afea0003800000 */
[----:B------:R-:W1:Y:S02]  /*6560*/  LDC R0, c[0x0][0x64c] ;  /* 0x00019300ff007b82 */ /* 0x000e640000000800 */
[----:B-1----:R-:W-:-:S05]  /*6570*/  IADD3 R3, P0, R15, R0, RZ ;  /* 0x000000000f037210 */ /* 0x002fca0007f1e0ff */
        /* <DEDUP_REMOVED lines=8> */
.L_x_161:
[----:B------:R-:W-:Y:S01]  /*6600*/  ISETP.NE.AND P0, PT, R2, 0x1, PT ;  /* 0x000000010200780c */ /* 0x000fe20003f05270 */
[----:B------:R-:W-:Y:S01]  /*6610*/  IMAD.MOV R14, RZ, RZ, -R14 ;  /* 0x000000ffff0e7224 */ /* 0x000fe200078e0a0e */
[----:B--2---:R-:W-:Y:S02]  /*6620*/  SHF.R.U64 R0, R4, R24, R5 ;  /* 0x0000001804007219 */ /* 0x004fe40000001205 */
[----:B------:R-:W-:Y:S02]  /*6630*/  LOP3.LUT R3, R10, R97, RZ, 0xc0, !PT ;  /* 0x000000610a037212 */ /* 0x000fe400078ec0ff */
[----:B------:R-:W-:Y:S01]  /*6640*/  LOP3.LUT R6, R13, R96, RZ, 0xc0, !PT ;  /* 0x000000600d067212 */ /* 0x000fe200078ec0ff */
[----:B------:R-:W-:Y:S02]  /*6650*/  IMAD.MOV R4, RZ, RZ, -R0 ;  /* 0x000000ffff047224 */ /* 0x000fe400078e0a00 */
[----:B------:R-:W-:Y:S02]  /*6660*/  IMAD R0, R92, R0, R3 ;  /* 0x000000005c007224 */ /* 0x000fe400078e0203 */
[----:B----4-:R-:W-:-:S02]  /*6670*/  IMAD R3, R4, R28, R15 ;  /* 0x0000001c04037224 */ /* 0x010fc400078e020f */
[----:B------:R-:W-:Y:S02]  /*6680*/  @P0 IMAD R25, R21, R14, R20 ;  /* 0x0000000e15190224 */ /* 0x000fe400078e0214 */
[----:B0-----:R-:W-:Y:S02]  /*6690*/  IMAD R5, R3, R30, R6 ;  /* 0x0000001e03057224 */ /* 0x001fe400078e0206 */
[----:B------:R-:W-:Y:S02]  /*66a0*/  IMAD R0, R0, R29, R25 ;  /* 0x0000001d00007224 */ /* 0x000fe400078e0219 */
[----:B------:R-:W-:-:S03]  /*66b0*/  IMAD.MOV.U32 R4, RZ, RZ, 0x1 ;  /* 0x00000001ff047424 */ /* 0x000fc600078e00ff */
[----:B------:R-:W-:Y:S02]  /*66c0*/  SEL R100, R5, R0, !P0 ;  /* 0x0000000005647207 */ /* 0x000fe40004000000 */
[----:B------:R-:W-:Y:S02]  /*66d0*/  PRMT R3, R4, 0x7610, R3 ;  /* 0x0000761004037816 */ /* 0x000fe40000000003 */
[----:B------:R-:W-:-:S07]  /*66e0*/  SEL R0, R0, R5, !P0 ;  /* 0x0000000500007207 */ /* 0x000fce0004000000 */
.L_x_159:
[----:B------:R-:W-:Y:S01]  /*66f0*/  LOP3.LUT P0, RZ, R3, 0xff, RZ, 0xc0, !PT ;  /* 0x000000ff03ff7812 */ /* 0x000fe2000780c0ff */
[----:B------:R-:W-:Y:S01]  /*6700*/  UIMAD.WIDE.U32 UR4, UR41, -0x55555555, URZ ;  /* 0xaaaaaaab290478a5 */ /* 0x000fe2000f8e003f */
[----:B------:R-:W-:-:S03]  /*6710*/  IMAD.MOV.U32 R101, RZ, RZ, R0 ;  /* 0x000000ffff657224 */ /* 0x000fc600078e0000 */
[----:B------:R-:W-:-:S04]  /*6720*/  USHF.R.U32.HI UR4, URZ, 0x1, UR5 ;  /* 0x000000013f047899 */ /* 0x000fc80008011605 */
[----:B------:R-:W-:-:S04]  /*6730*/  UIMAD UR41, UR4, -0x3, UR41 ;  /* 0xfffffffd042978a4 */ /* 0x000fc8000f8e0229 */
[----:B------:R-:W-:Y:S08]  /*6740*/  @P0 BRA `(.L_x_162) ;  /* 0xffffffac00280947 */ /* 0x000ff0000383ffff */
[----:B------:R-:W-:Y:S05]  /*6750*/  EXIT ;  /* 0x000000000000794d */ /* 0x000fea0003800000 */
.L_x_7:
        /* <DEDUP_REMOVED lines=26> */
.L_x_164:
[----:B------:R-:W0:Y:S01]  /*6900*/  LDC.64 R28, c[0x0][0x640] ;  /* 0x00019000ff1c7b82 */ /* 0x000e220000000a00 */
[-CC-:B------:R-:W-:Y:S01]  /*6910*/  SHF.R.U64 R22, R12, R20.reuse, R13.reuse ;  /* 0x000000140c167219 */ /* 0x180fe2000000120d */
[----:B------:R-:W-:Y:S01]  /*6920*/  IMAD.MOV.U32 R26, RZ, RZ, 0x1 ;  /* 0x00000001ff1a7424 */ /* 0x000fe200078e00ff */
[----:B------:R-:W-:Y:S02]  /*6930*/  SHF.R.U32.HI R8, RZ, R20, R13 ;  /* 0x00000014ff087219 */ /* 0x000fe4000001160d */
[----:B------:R-:W-:-:S03]  /*6940*/  IADD3 R11, P0, RZ, -R22, RZ ;  /* 0x80000016ff0b7210 */ /* 0x000fc60007f1e0ff */
[----:B------:R-:W1:Y:S02]  /*6950*/  LDC R12, c[0x0][0x618] ;  /* 0x00018600ff0c7b82 */ /* 0x000e640000000800 */
[----:B------:R-:W-:-:S04]  /*6960*/  IMAD.X R9, RZ, RZ, ~R8, P0 ;  /* 0x000000ffff097224 */ /* 0x000fc800000e0e08 */
[-C--:B------:R-:W-:Y:S02]  /*6970*/  IMAD R10, R9, R24.reuse, RZ ;  /* 0x00000018090a7224 */ /* 0x080fe400078e02ff */
[----:B------:R-:W2:Y:S01]  /*6980*/  LDC R20, c[0x0][0x608] ;  /* 0x00018200ff147b82 */ /* 0x000ea20000000800 */
[----:B------:R-:W-:-:S04]  /*6990*/  IMAD.WIDE.U32 R8, R11, R24, R16 ;  /* 0x000000180b087225 */ /* 0x000fc800078e0010 */
[----:B------:R-:W-:Y:S02]  /*69a0*/  IMAD R11, R11, R25, R10 ;  /* 0x000000190b0b7224 */ /* 0x000fe400078e020a */
[----:B------:R-:W-:Y:S01]  /*69b0*/  IMAD.MOV.U32 R10, RZ, RZ, -0x1 ;  /* 0xffffffffff0a7424 */ /* 0x000fe200078e00ff */
        /* <DEDUP_REMOVED lines=28> */
.L_x_165:
[----:B------:R-:W-:Y:S01]  /*6b80*/  ISETP.NE.AND P0, PT, R2, 0x1, PT ;  /* 0x000000010200780c */ /* 0x000fe20003f05270 */
[----:B------:R-:W-:Y:S01]  /*6b90*/  IMAD.MOV.U32 R12, RZ, RZ, R22 ;  /* 0x000000ffff0c7224 */ /* 0x000fe200078e0016 */
[----:B-1----:R-:W-:Y:S02]  /*6ba0*/  SHF.R.U64 R8, R8, R24, R9 ;  /* 0x0000001808087219 */ /* 0x002fe40000001209 */
[----:B------:R-:W-:Y:S01]  /*6bb0*/  LOP3.LUT R5, R19, R30, RZ, 0xc0, !PT ;  /* 0x0000001e13057212 */ /* 0x000fe200078ec0ff */
[----:B0-----:R-:W-:Y:S01]  /*6bc0*/  VIADD R19, R23, 0xffffffff ;  /* 0xffffffff17137836 */ /* 0x001fe20000000000 */
[----:B------:R-:W-:Y:S01]  /*6bd0*/  SHF.L.U32 R26, R26, R27, RZ ;  /* 0x0000001b1a1a7219 */ /* 0x000fe200000006ff */
[----:B------:R-:W-:-:S03]  /*6be0*/  IMAD.MOV R9, RZ, RZ, -R8 ;  /* 0x000000ffff097224 */ /* 0x000fc600078e0a08 */
[----:B------:R-:W-:Y:S01]  /*6bf0*/  LOP3.LUT R19, R14, R19, RZ, 0xc0, !PT ;  /* 0x000000130e137212 */ /* 0x000fe200078ec0ff */
[----:B------:R-:W-:Y:S02]  /*6c00*/  IMAD R5, R26, R8, R5 ;  /* 0x000000081a057224 */ /* 0x000fe400078e0205 */
[----:B------:R-:W-:Y:S02]  /*6c10*/  @P0 IMAD R6, R7, R21, R4 ;  /* 0x0000001507060224 */ /* 0x000fe400078e0204 */
[----:B--2---:R-:W-:Y:S02]  /*6c20*/  IMAD R4, R9, R25, R20 ;  /* 0x0000001909047224 */ /* 0x004fe400078e0214 */
[----:B---3--:R-:W-:Y:S02]  /*6c30*/  IMAD R6, R5, R31, R6 ;  /* 0x0000001f05067224 */ /* 0x008fe400078e0206 */
[----:B------:R-:W-:Y:S02]  /*6c40*/  IMAD R19, R4, R23, R19 ;  /* 0x0000001704137224 */ /* 0x000fe400078e0213 */
[----:B------:R-:W-:-:S03]  /*6c50*/  IMAD.MOV.U32 R8, RZ, RZ, 0x1 ;  /* 0x00000001ff087424 */ /* 0x000fc600078e00ff */
[----:B------:R-:W-:Y:S02]  /*6c60*/  SEL R20, R19, R6, !P0 ;  /* 0x0000000613147207 */ /* 0x000fe40004000000 */
[----:B------:R-:W-:-:S07]  /*6c70*/  SEL R19, R6, R19, !P0 ;  /* 0x0000001306137207 */ /* 0x000fce0004000000 */
.L_x_163:
[----:B------:R-:W-:-:S08]  /*6c80*/  NOP ;  /* 0x0000000000007918 */ /* 0x000fd00000000000 */
[----:B------:R-:W0:-:S00]  /*6c90*/  USETMAXREG.DEALLOC.CTAPOOL 0x28 ;  /* 0x00000028000079c8 */ /* 0x000e0000080e0500 */
[----:B0-----:R-:W-:-:S13]  /*6ca0*/  ISETP.NE.AND P0, PT, R3, RZ, PT ;  /* 0x000000ff0300720c */ /* 0x001fda0003f05270 */
[----:B------:R-:W-:Y:S05]  /*6cb0*/  @P0 EXIT ;  /* 0x000000000000094d */ /* 0x000fea0003800000 */
[----:B------:R-:W-:Y:S01]  /*6cc0*/  LOP3.LUT P0, RZ, R8, 0xff, RZ, 0xc0, !PT ;  /* 0x000000ff08ff7812 */ /* 0x000fe2000780c0ff */
[----:B------:R-:W-:Y:S02]  /*6cd0*/  IMAD.MOV.U32 R3, RZ, RZ, 0x1 ;  /* 0x00000001ff037424 */ /* 0x000fe400078e00ff */
[----:B------:R-:W-:-:S10]  /*6ce0*/  IMAD.MOV.U32 R13, RZ, RZ, RZ ;  /* 0x000000ffff0d7224 */ /* 0x000fd400078e00ff */
[----:B------:R-:W-:Y:S05]  /*6cf0*/  @!P0 BRA `(.L_x_166) ;  /* 0x0000000c00448947 */ /* 0x000fea0003800000 */
[----:B------:R-:W0:Y:S01]  /*6d00*/  LDC R3, c[0x0][0x28c] ;  /* 0x0000a300ff037b82 */ /* 0x000e220000000800 */
[----:B------:R-:W-:Y:S01]  /*6d10*/  ULDC UR6, c[0x0][0x658] ;  /* 0x0001960000067ab9 */ /* 0x000fe20000000800 */
[----:B------:R-:W-:Y:S01]  /*6d20*/  UMOV UR7, 0xffffffff ;  /* 0xffffffff00077882 */ /* 0x000fe20000000000 */
[----:B------:R-:W-:Y:S01]  /*6d30*/  BSSY B0, `(.L_x_166) ;  /* 0x00000cd000007945 */ /* 0x000fe20003800000 */
[----:B------:R-:W-:Y:S01]  /*6d40*/  USHF.L.U32 UR7, UR7, UR6, URZ ;  /* 0x0000000607077299 */ /* 0x000fe2000800063f */
[----:B------:R-:W-:Y:S01]  /*6d50*/  IMAD.MOV.U32 R11, RZ, RZ, 0x1 ;  /* 0x00000001ff0b7424 */ /* 0x000fe200078e00ff */
[----:B------:R-:W-:Y:S01]  /*6d60*/  LOP3.LUT R10, R18, 0x2, RZ, 0xfc, !PT ;  /* 0x00000002120a7812 */ /* 0x000fe200078efcff */
[----:B------:R-:W-:Y:S01]  /*6d70*/  IMAD.MOV.U32 R13, RZ, RZ, RZ ;  /* 0x000000ffff0d7224 */ /* 0x000fe200078e00ff */
[----:B------:R-:W1:Y:S01]  /*6d80*/  S2UR UR4, SR_CgaCtaId ;  /* 0x00000000000479c3 */ /* 0x000e620000008800 */
[----:B------:R-:W-:Y:S01]  /*6d90*/  ULDC UR5, c[0x0][0x600] ;  /* 0x0001800000057ab9 */ /* 0x000fe20000000800 */
[----:B------:R-:W-:Y:S01]  /*6da0*/  UMOV UR8, 0x1 ;  /* 0x0000000100087882 */ /* 0x000fe20000000000 */
[----:B------:R-:W-:-:S02]  /*6db0*/  UIADD3 UR5, UR5, -0x1, URZ ;  /* 0xffffffff05057890 */ /* 0x000fc4000fffe03f */
[----:B------:R-:W-:Y:S02]  /*6dc0*/  USHF.L.U32 UR21, UR8, UR6, URZ ;  /* 0x0000000608157299 */ /* 0x000fe4000800063f */
[----:B------:R-:W-:Y:S01]  /*6dd0*/  ULOP3.LUT UR13, URZ, UR7, URZ, 0x33, !UPT ;  /* 0x000000073f0d7292 */ /* 0x000fe2000f8e333f */
[----:B------:R-:W-:Y:S01]  /*6de0*/  ULDC.64 UR30, c[0x0][0x198] ;  /* 0x00006600001e7ab9 */ /* 0x000fe20000000a00 */
[----:B0-----:R-:W-:-:S05]  /*6df0*/  VIADD R3, R3, 0x3f ;  /* 0x0000003f03037836 */ /* 0x001fca0000000000 */
[----:B------:R-:W-:Y:S01]  /*6e00*/  SHF.R.S32.HI R4, RZ, 0x1f, R3 ;  /* 0x0000001fff047819 */ /* 0x000fe20000011403 */
[----:B-1----:R-:W-:-:S03]  /*6e10*/  USHF.L.U32 UR4, UR4, 0x4, URZ ;  /* 0x0000000404047899 */ /* 0x002fc6000800063f */
[----:B------:R-:W-:Y:S01]  /*6e20*/  LEA.HI R4, R4, R3, RZ, 0x6 ;  /* 0x0000000304047211 */ /* 0x000fe200078f30ff */
[----:B------:R-:W-:-:S03]  /*6e30*/  IMAD.MOV.U32 R3, RZ, RZ, 0x1 ;  /* 0x00000001ff037424 */ /* 0x000fc600078e00ff */
[----:B------:R-:W-:-:S05]  /*6e40*/  SHF.R.S32.HI R8, RZ, 0x6, R4 ;  /* 0x00000006ff087819 */ /* 0x000fca0000011404 */
[----:B------:R-:W-:-:S07]  /*6e50*/  VIADD R9, R8, 0x1 ;  /* 0x0000000108097836 */ /* 0x000fce0000000000 */
.L_x_177:
[----:B------:R-:W-:-:S03]  /*6e60*/  UMOV UR6, 0xffffffff ;  /* 0xffffffff00067882 */ /* 0x000fc60000000000 */
[----:B------:R-:W-:Y:S05]  /*6e70*/  BRA.DIV UR6, `(.L_x_167) ;  /* 0x0000000e06a87947 */ /* 0x000fea000b800000 */
[----:B------:R-:W-:-:S13]  /*6e80*/  ELECT P6, URZ, PT ;  /* 0x00000000003f782f */ /* 0x000fda00038c0000 */
.L_x_187:
[----:B------:R-:W-:Y:S04]  /*6e90*/  BSSY B1, `(.L_x_168) ;  /* 0x0000044000017945 */ /* 0x000fe80003800000 */
[----:B------:R-:W-:Y:S05]  /*6ea0*/  @!P6 BRA `(.L_x_169) ;  /* 0x000000040008e947 */ /* 0x000fea0003800000 */
[----:B------:R-:W0:Y:S02]  /*6eb0*/  LDC R4, c[0x0][0x28c] ;  /* 0x0000a300ff047b82 */ /* 0x000e240000000800 */
[----:B0-----:R-:W-:-:S13]  /*6ec0*/  ISETP.GE.AND P0, PT, R4, 0x1, PT ;  /* 0x000000010400780c */ /* 0x001fda0003f06270 */
[----:B------:R-:W-:Y:S05]  /*6ed0*/  @!P0 BRA `(.L_x_169) ;  /* 0x0000000000fc8947 */ /* 0x000fea0003800000 */
[----:B------:R-:W-:Y:S02]  /*6ee0*/  IMAD.SHL.U32 R19, R19, 0x80, RZ ;  /* 0x0000008013137824 */ /* 0x000fe400078e00ff */
[----:B------:R-:W-:Y:S02]  /*6ef0*/  IMAD.SHL.U32 R20, R20, 0x80, RZ ;  /* 0x0000008014147824 */ /* 0x000fe400078e00ff */
[----:B------:R-:W-:Y:S02]  /*6f00*/  IMAD.MOV.U32 R23, RZ, RZ, RZ ;  /* 0x000000ffff177224 */ /* 0x000fe400078e00ff */
[----:B------:R-:W-:Y:S02]  /*6f10*/  IMAD.U32 R24, RZ, RZ, UR4 ;  /* 0x00000004ff187e24 */ /* 0x000fe4000f8e00ff */
[----:B------:R-:W-:Y:S02]  /*6f20*/  IMAD.MOV.U32 R4, RZ, RZ, R9 ;  /* 0x000000ffff047224 */ /* 0x000fe400078e0009 */
[----:B------:R-:W-:-:S02]  /*6f30*/  IMAD.MOV.U32 R5, RZ, RZ, R3 ;  /* 0x000000ffff057224 */ /* 0x000fc400078e0003 */
[----:B------:R-:W-:Y:S02]  /*6f40*/  IMAD.MOV.U32 R6, RZ, RZ, R13 ;  /* 0x000000ffff067224 */ /* 0x000fe400078e000d */
[----:B------:R-:W-:-:S07]  /*6f50*/  VIADD R25, R19, 0x40 ;  /* 0x0000004013197836 */ /* 0x000fce0000000000 */
.L_x_172:
[----:B------:R-:W0:Y:S01]  /*6f60*/  S2R R15, SR_CgaCtaId ;  /* 0x00000000000f7919 */ /* 0x000e220000008800 */
[----:B------:R-:W-:Y:S02]  /*6f70*/  MOV R7, 0x400 ;  /* 0x0000040000077802 */ /* 0x000fe40000000f00 */
[----:B------:R-:W-:-:S13]  /*6f80*/  ISETP.NE.AND P1, PT, R0, RZ, PT ;  /* 0x000000ff0000720c */ /* 0x000fda0003f25270 */
[----:B------:R-:W1:Y:S01]  /*6f90*/  @!P1 LDC R14, c[0x0][0x500] ;  /* 0x00014000ff0e9b82 */ /* 0x000e620000000800 */
[----:B0-----:R-:W-:Y:S02]  /*6fa0*/  LEA R21, R15, R7, 0x18 ;  /* 0x000000070f157211 */ /* 0x001fe400078ec0ff */
[----:B------:R-:W-:-:S03]  /*6fb0*/  SHF.L.U32 R7, R5, 0x1f, RZ ;  /* 0x0000001f05077819 */ /* 0x000fc600000006ff */
[----:B------:R-:W-:-:S04]  /*6fc0*/  IMAD R22, R6, 0x8, R21 ;  /* 0x0000000806167824 */ /* 0x000fc800078e0215 */
[----:B------:R-:W0:Y:S02]  /*6fd0*/  SYNCS.PHASECHK.TRANS64.TRYWAIT P0, [R22+URZ+0x18], R7 ;  /* 0x00001807160075a7 */ /* 0x000e24000800017f */
[----:B01----:R-:W-:Y:S05]  /*6fe0*/  @!P0 BRA `(.L_x_170) ;  /* 0x0000000c006c8947 */ /* 0x003fea0003800000 */
.L_x_188:
[----:B0-----:R-:W-:Y:S01]  /*6ff0*/  PRMT R7, R10, 0x9910, RZ ;  /* 0x000099100a077816 */ /* 0x001fe200000000ff */
[----:B------:R0:W-:Y:S03]  /*7000*/  @!P1 SYNCS.ARRIVE.TRANS64 RZ, [R22+URZ], R14 ;  /* 0x0000000e16ff99a7 */ /* 0x0001e6000800003f */
[----:B------:R-:W-:-:S13]  /*7010*/  ISETP.NE.AND P0, PT, R7, 0x2, PT ;  /* 0x000000020700780c */ /* 0x000fda0003f05270 */
[----:B0-----:R-:W-:Y:S05]  /*7020*/  @P0 BRA `(.L_x_171) ;  /* 0x0000000000040947 */ /* 0x001fea0003800000 */
[----:B------:R-:W-:Y:S01]  /*7030*/  BPT.TRAP 0x1 ;  /* 0x000000040000795c */ /* 0x000fe20000300000 */
.L_x_171:
[----:B------:R-:W-:Y:S01]  /*7040*/  IMAD R7, R6, 0x8, R15 ;  /* 0x0000000806077824 */ /* 0x000fe200078e020f */
[----:B------:R-:W-:Y:S01]  /*7050*/  R2UR UR25, R22 ;  /* 0x00000000161972ca */ /* 0x000fe200000e0000 */
[----:B------:R-:W-:Y:S01]  /*7060*/  VIADD R4, R4, 0xffffffff ;  /* 0xffffffff04047836 */ /* 0x000fe20000000000 */
[----:B------:R-:W-:Y:S01]  /*7070*/  R2UR UR27, R24 ;  /* 0x00000000181b72ca */ /* 0x000fe200000e0000 */
[----:B------:R-:W-:Y:S01]  /*7080*/  IMAD.SHL.U32 R7, R7, 0x400, RZ ;  /* 0x0000040007077824 */ /* 0x000fe200078e00ff */
[----:B------:R-:W-:Y:S01]  /*7090*/  R2UR UR28, R12 ;  /* 0x000000000c1c72ca */ /* 0x000fe200000e0000 */
[----:B------:R-:W-:Y:S01]  /*70a0*/  UIADD3 UR6, UP0, UR30, 0xf0, URZ ;  /* 0x000000f01e067890 */ /* 0x000fe2000ff1e03f */
[----:B------:R-:W-:Y:S01]  /*70b0*/  R2UR UR26, R19 ;  /* 0x00000000131a72ca */ /* 0x000fe200000e0000 */
[--C-:B------:R-:W-:Y:S01]  /*70c0*/  IMAD R7, R7, 0x2, R21.reuse ;  /* 0x0000000207077824 */ /* 0x100fe200078e0215 */
[----:B------:R-:W-:Y:S01]  /*70d0*/  R2UR UR18, R25 ;  /* 0x00000000191272ca */ /* 0x000fe200000e0000 */
[C---:B------:R-:W-:Y:S01]  /*70e0*/  IMAD R21, R6.reuse, 0x4000, R21 ;  /* 0x0000400006157824 */ /* 0x040fe200078e0215 */
[----:B------:R-:W-:Y:S01]  /*70f0*/  UIADD3 UR32, UP1, UR30, 0x1f0, URZ ;  /* 0x000001f01e207890 */ /* 0x000fe2000ff3e03f */
[----:B------:R-:W-:Y:S01]  /*7100*/  R2UR UR10, R23 ;  /* 0x00000000170a72ca */ /* 0x000fe200000e0000 */
[----:B------:R-:W-:Y:S01]  /*7110*/  UIADD3.X UR7, URZ, UR31, URZ, UP0, !UPT ;  /* 0x0000001f3f077290 */ /* 0x000fe200087fe43f */
[----:B------:R-:W-:Y:S01]  /*7120*/  R2UR UR16, R7 ;  /* 0x00000000071072ca */ /* 0x000fe200000e0000 */
[----:B------:R-:W-:Y:S01]  /*7130*/  VIADD R6, R6, 0x1 ;  /* 0x0000000106067836 */ /* 0x000fe20000000000 */
[----:B------:R-:W-:Y:S01]  /*7140*/  R2UR UR8, R21 ;  /* 0x00000000150872ca */ /* 0x000fe200000e0000 */
[----:B------:R-:W-:Y:S01]  /*7150*/  UIADD3.X UR33, URZ, UR31, URZ, UP1, !UPT ;  /* 0x0000001f3f217290 */ /* 0x000fe20008ffe43f */
[----:B------:R-:W-:Y:S01]  /*7160*/  R2UR UR11, R20 ;  /* 0x00000000140b72ca */ /* 0x000fe200000e0000 */
[----:B------:R-:W-:Y:S01]  /*7170*/  UMOV UR22, 0xf0000 ;  /* 0x000f000000167882 */ /* 0x000fe20000000000 */
[----:B------:R-:W-:Y:S01]  /*7180*/  ISETP.GT.AND P1, PT, R4, 0x1, PT ;  /* 0x000000010400780c */ /* 0x000fe20003f24270 */
[----:B------:R-:W-:Y:S01]  /*7190*/  UMOV UR14, 0x0 ;  /* 0x00000000000e7882 */ /* 0x000fe20000000000 */
[----:B------:R-:W-:Y:S01]  /*71a0*/  ISETP.NE.AND P0, PT, R6, 0x3, PT ;  /* 0x000000030600780c */ /* 0x000fe20003f05270 */
[----:B------:R-:W-:Y:S01]  /*71b0*/  UMOV UR15, 0x10000000 ;  /* 0x10000000000f7882 */ /* 0x000fe20000000000 */
[----:B------:R-:W-:Y:S01]  /*71c0*/  UMOV UR17, UR25 ;  /* 0x0000001900117c82 */ /* 0x000fe20008000000 */
[----:B------:R-:W-:Y:S01]  /*71d0*/  UMOV UR19, UR27 ;  /* 0x0000001b00137c82 */ /* 0x000fe20008000000 */
[----:B------:R-:W-:Y:S01]  /*71e0*/  UMOV UR20, UR28 ;  /* 0x0000001c00147c82 */ /* 0x000fe20008000000 */
[----:B------:R-:W-:Y:S01]  /*71f0*/  UIADD3 UR24, UR16, 0x100, URZ ;  /* 0x0000010010187890 */ /* 0x000fe2000fffe03f */
[----:B------:R-:W-:Y:S01]  /*7200*/  SEL R14, RZ, 0x1, P0 ;  /* 0x00000001ff0e7807 */ /* 0x000fe20000000000 */
[----:B------:R-:W-:Y:S01]  /*7210*/  UIADD3 UR16, UR16, 0x2100, URZ ;  /* 0x0000210010107890 */ /* 0x000fe2000fffe03f */
[----:B------:R-:W-:Y:S01]  /*7220*/  VIADD R23, R23, 0x40 ;  /* 0x0000004017177836 */ /* 0x000fe20000000000 */
[----:B------:R-:W-:Y:S01]  /*7230*/  UIADD3 UR8, UR8, 0xc100, URZ ;  /* 0x0000c10008087890 */ /* 0x000fe2000fffe03f */
[----:B------:R-:W-:Y:S01]  /*7240*/  LOP3.LUT R5, R5, R14, RZ, 0x3c, !PT ;  /* 0x0000000e05057212 */ /* 0x000fe200078e3cff */
[----:B------:R-:W-:Y:S01]  /*7250*/  UMOV UR9, UR25 ;  /* 0x0000001900097c82 */ /* 0x000fe20008000000 */
[----:B------:R-:W-:Y:S01]  /*7260*/  UMOV UR12, UR28 ;  /* 0x0000001c000c7c82 */ /* 0x000fe20008000000 */
[----:B------:R-:W-:Y:S01]  /*7270*/  VIADD R24, R24, 0x40 ;  /* 0x0000004018187836 */ /* 0x000fe20000000000 */
[----:B------:R0:W-:Y:S01]  /*7280*/  UTMALDG.3D.MULTICAST [UR24], [UR6], UR22, desc[UR14] ;  /* 0x00000e18060073b4 */ /* 0x0001e20008011816 */
[----:B------:R-:W-:Y:S01]  /*7290*/  SEL R6, R6, RZ, P0 ;  /* 0x000000ff06067207 */ /* 0x000fe20000000000 */
[----:B------:R0:W-:Y:S02]  /*72a0*/  UTMALDG.3D.MULTICAST [UR16], [UR6], UR22, desc[UR14] ;  /* 0x00000e10060073b4 */ /* 0x0001e40008011816 */
[----:B------:R0:W-:Y:S02]  /*72b0*/  UTMALDG.3D [UR8], [UR32], desc[UR14] ;  /* 0x00000e08200075b4 */ /* 0x0001e40008011000 */
[----:B0-----:R-:W-:Y:S05]  /*72c0*/  @P1 BRA `(.L_x_172) ;  /* 0xfffffffc00241947 */ /* 0x001fea000383ffff */
.L_x_169:
[----:B------:R-:W-:Y:S05]  /*72d0*/  BSYNC B1 ;  /* 0x0000000000017941 */ /* 0x000fea0003800000 */
.L_x_168:
[----:B------:R-:W-:Y:S01]  /*72e0*/  LOP3.LUT P1, RZ, R11, 0xff, RZ, 0xc0, !PT ;  /* 0x000000ff0bff7812 */ /* 0x000fe2000782c0ff */
[C---:B------:R-:W-:Y:S01]  /*72f0*/  IMAD.IADD R13, R8.reuse, 0x1, R13 ;  /* 0x00000001080d7824 */ /* 0x040fe200078e020d */
[----:B------:R-:W-:Y:S01]  /*7300*/  ULDC.64 UR6, c[0x0][0x650] ;  /* 0x0001940000067ab9 */ /* 0x000fe20000000a00 */
[C---:B------:R-:W-:Y:S01]  /*7310*/  ISETP.GE.U32.AND P2, PT, R8.reuse, 0x3, PT ;  /* 0x000000030800780c */ /* 0x040fe20003f46070 */
[----:B------:R-:W-:Y:S01]  /*7320*/  BSSY B1, `(.L_x_173) ;  /* 0x000006b000017945 */ /* 0x000fe20003800000 */
[----:B------:R-:W-:Y:S01]  /*7330*/  IMAD.MOV.U32 R19, RZ, RZ, -0x1 ;  /* 0xffffffffff137424 */ /* 0x000fe200078e00ff */
[----:B------:R-:W-:Y:S01]  /*7340*/  ISETP.GT.U32.AND P0, PT, R13, 0x2, PT ;  /* 0x000000020d00780c */ /* 0x000fe20003f04070 */
[----:B------:R-:W-:Y:S01]  /*7350*/  IMAD.MOV.U32 R20, RZ, RZ, -0x1 ;  /* 0xffffffffff147424 */ /* 0x000fe200078e00ff */
[----:B------:R-:W-:Y:S01]  /*7360*/  PRMT R11, RZ, 0x7610, R11 ;  /* 0x00007610ff0b7816 */ /* 0x000fe2000000000b */
[----:B------:R-:W-:Y:S01]  /*7370*/  IMAD.MOV.U32 R12, RZ, RZ, -0x1 ;  /* 0xffffffffff0c7424 */ /* 0x000fe200078e00ff */
[----:B------:R-:W-:-:S03]  /*7380*/  ISETP.LT.U32.AND P0, PT, R8, 0x3, P0 ;  /* 0x000000030800780c */ /* 0x000fc60000701070 */
[----:B------:R-:W0:Y:S01]  /*7390*/  @P1 S2R R5, SR_CgaCtaId ;  /* 0x0000000000051919 */ /* 0x000e220000008800 */
[----:B------:R-:W-:-:S04]  /*73a0*/  @P1 MOV R4, 0x400 ;  /* 0x0000040000041802 */ /* 0x000fc80000000f00 */
[----:B0-----:R-:W-:Y:S01]  /*73b0*/  @P1 LEA R6, R5, R4, 0x18 ;  /* 0x0000000405061211 */ /* 0x001fe200078ec0ff */
[----:B------:R-:W-:Y:S01]  /*73c0*/  IMAD.WIDE.U32 R4, R13, -0x55555555, RZ ;  /* 0xaaaaaaab0d047825 */ /* 0x000fe200078e00ff */
[----:B------:R-:W-:Y:S02]  /*73d0*/  SEL R4, RZ, 0x1, !P0 ;  /* 0x00000001ff047807 */ /* 0x000fe40004000000 */
[----:B------:R0:W-:Y:S01]  /*73e0*/  @P1 SYNCS.ARRIVE.TRANS64.A1T0 RZ, [R6+URZ+0x48], RZ ;  /* 0x000048ff06ff19a7 */ /* 0x0001e2000810003f */
[----:B------:R-:W-:Y:S02]  /*73f0*/  IADD3 R16, P1, R16, UR36, RZ ;  /* 0x0000002410107c10 */ /* 0x000fe4000ff3e0ff */
[----:B------:R-:W-:Y:S02]  /*7400*/  LOP3.LUT R3, R3, R4, RZ, 0x3c, !PT ;  /* 0x0000000403037212 */ /* 0x000fe400078e3cff */
[----:B------:R-:W-:Y:S02]  /*7410*/  IADD3.X R17, R17, UR42, RZ, P1, !PT ;  /* 0x0000002a11117c10 */ /* 0x000fe40008ffe4ff */
[----:B------:R-:W-:-:S02]  /*7420*/  ISETP.GE.U32.AND P0, PT, R16, UR6, PT ;  /* 0x0000000610007c0c */ /* 0x000fc4000bf06070 */
[----:B0-----:R-:W-:Y:S02]  /*7430*/  SHF.R.U32.HI R6, RZ, 0x1, R5 ;  /* 0x00000001ff067819 */ /* 0x001fe40000011605 */
[----:B------:R-:W-:Y:S02]  /*7440*/  ISETP.GE.U32.AND.EX P0, PT, R17, UR7, PT, P0 ;  /* 0x0000000711007c0c */ /* 0x000fe4000bf06100 */
[----:B------:R-:W-:Y:S01]  /*7450*/  @P2 LOP3.LUT R3, R3, 0x1, R6, 0x78, !PT ;  /* 0x0000000103032812 */ /* 0x000fe200078e7806 */
[----:B------:R-:W-:Y:S01]  /*7460*/  IMAD R13, R6, -0x3, R13 ;  /* 0xfffffffd060d7824 */ /* 0x000fe200078e020d */
[----:B------:R-:W-:-:S09]  /*7470*/  PRMT R4, RZ, 0x7610, R4 ;  /* 0x00007610ff047816 */ /* 0x000fd20000000004 */
[----:B------:R-:W-:Y:S05]  /*7480*/  @P0 BRA `(.L_x_174) ;  /* 0x0000000400500947 */ /* 0x000fea0003800000 */
[----:B------:R-:W0:Y:S01]  /*7490*/  S2R R15, SR_CTAID.X ;  /* 0x00000000000f7919 */ /* 0x000e220000002500 */
[----:B------:R-:W-:Y:S01]  /*74a0*/  ULDC.64 UR6, c[0x0][0x628] ;  /* 0x00018a0000067ab9 */ /* 0x000fe20000000a00 */
[----:B------:R-:W1:Y:S01]  /*74b0*/  LDC R20, c[0x0][0x144] ;  /* 0x00005100ff147b82 */ /* 0x000e620000000800 */
[----:B------:R-:W-:Y:S01]  /*74c0*/  ISETP.NE.U32.AND P0, PT, RZ, UR6, PT ;  /* 0x00000006ff007c0c */ /* 0x000fe2000bf05070 */
[----:B------:R-:W2:Y:S01]  /*74d0*/  S2R R12, SR_CTAID.Y ;  /* 0x00000000000c7919 */ /* 0x000ea20000002600 */
[----:B------:R-:W-:Y:S01]  /*74e0*/  ULDC UR8, c[0x0][0x150] ;  /* 0x0000540000087ab9 */ /* 0x000fe20000000800 */
[----:B------:R-:W-:Y:S01]  /*74f0*/  ULDC UR9, c[0x0][0x630] ;  /* 0x00018c0000097ab9 */ /* 0x000fe20000000800 */
[----:B------:R-:W-:Y:S01]  /*7500*/  ISETP.NE.AND.EX P0, PT, RZ, UR7, PT, P0 ;  /* 0x00000007ff007c0c */ /* 0x000fe2000bf05300 */
[----:B------:R-:W-:Y:S01]  /*7510*/  IMAD.MOV.U32 R4, RZ, RZ, R16 ;  /* 0x000000ffff047224 */ /* 0x000fe200078e0010 */
[----:B0-----:R-:W-:-:S05]  /*7520*/  I2FP.F32.U32 R5, R15 ;  /* 0x0000000f00057245 */ /* 0x001fca0000201000 */
[----:B------:R-:W-:Y:S01]  /*7530*/  FMUL R21, R5, UR8 ;  /* 0x0000000805157c20 */ /* 0x000fe20008400000 */
[----:B------:R-:W-:-:S05]  /*7540*/  IMAD.MOV.U32 R5, RZ, RZ, R17 ;  /* 0x000000ffff057224 */ /* 0x000fca00078e0011 */
[----:B--2---:R-:W-:Y:S05]  /*7550*/  @!P0 BRA `(.L_x_175) ;  /* 0x0000000000288947 */ /* 0x004fea0003800000 */
[----:B------:R-:W-:Y:S02]  /*7560*/  ULDC UR8, c[0x0][0x634] ;  /* 0x00018d0000087ab9 */ /* 0x000fe40000000800 */
[----:B------:R-:W-:-:S05]  /*7570*/  IADD3 R5, P0, R16, UR8, RZ ;  /* 0x0000000810057c10 */ /* 0x000fca000ff1e0ff */
[----:B------:R-:W-:-:S04]  /*7580*/  IMAD.X R19, RZ, RZ, R17, P0 ;  /* 0x000000ffff137224 */ /* 0x000fc800000e0611 */
[----:B------:R-:W-:-:S04]  /*7590*/  IMAD.WIDE.U32 R6, R19, UR6, RZ ;  /* 0x0000000613067c25 */ /* 0x000fc8000f8e00ff */
[----:B------:R-:W-:-:S04]  /*75a0*/  IMAD.WIDE.U32 R6, P0, R5, UR7, R6 ;  /* 0x0000000705067c25 */ /* 0x000fc8000f800006 */
[----:B------:R-:W-:-:S04]  /*75b0*/  IMAD.WIDE.U32 R4, R5, UR6, RZ ;  /* 0x0000000605047c25 */ /* 0x000fc8000f8e00ff */
[----:B------:R-:W-:Y:S01]  /*75c0*/  IMAD.MOV.U32 R4, RZ, RZ, R7 ;  /* 0x000000ffff047224 */ /* 0x000fe200078e0007 */
[----:B------:R-:W-:Y:S01]  /*75d0*/  IADD3 RZ, P1, R5, R6, RZ ;  /* 0x0000000605ff7210 */ /* 0x000fe20007f3e0ff */
[----:B------:R-:W-:-:S04]  /*75e0*/  IMAD.X R5, RZ, RZ, RZ, P0 ;  /* 0x000000ffff057224 */ /* 0x000fc800000e06ff */
[----:B------:R-:W-:-:S08]  /*75f0*/  IMAD.WIDE.U32.X R4, R19, UR7, R4, P1 ;  /* 0x0000000713047c25 */ /* 0x000fd000088e0404 */
.L_x_175:
[--C-:B------:R-:W-:Y:S01]  /*7600*/  SHF.R.U64 R14, R4, UR9, R5.reuse ;  /* 0x00000009040e7c19 */ /* 0x100fe20008001205 */
[----:B------:R-:W0:Y:S01]  /*7610*/  F2I.U32.TRUNC.NTZ R21, R21 ;  /* 0x0000001500157305 */ /* 0x000e22000020f000 */
[----:B------:R-:W-:Y:S01]  /*7620*/  SHF.R.U32.HI R4, RZ, UR9, R5 ;  /* 0x00000009ff047c19 */ /* 0x000fe20008011605 */
[----:B------:R-:W-:Y:S01]  /*7630*/  ULDC.64 UR6, c[0x0][0x620] ;  /* 0x0001880000067ab9 */ /* 0x000fe20000000a00 */
[----:B------:R-:W-:Y:S01]  /*7640*/  IADD3 R7, P0, RZ, -R14, RZ ;  /* 0x8000000eff077210 */ /* 0x000fe20007f1e0ff */
[----:B------:R-:W-:-:S04]  /*7650*/  ULDC.64 UR8, c[0x0][0x640] ;  /* 0x0001900000087ab9 */ /* 0x000fc80000000a00 */
[----:B------:R-:W-:Y:S01]  /*7660*/  IMAD.X R4, RZ, RZ, ~R4, P0 ;  /* 0x000000ffff047224 */ /* 0x000fe200000e0e04 */
[----:B------:R-:W-:-:S03]  /*7670*/  ISETP.NE.U32.AND P0, PT, RZ, UR8, PT ;  /* 0x00000008ff007c0c */ /* 0x000fc6000bf05070 */
[----:B------:R-:W-:Y:S01]  /*7680*/  IMAD R6, R4, UR6, RZ ;  /* 0x0000000604067c24 */ /* 0x000fe2000f8e02ff */
[----:B------:R-:W-:Y:S01]  /*7690*/  ISETP.NE.AND.EX P0, PT, RZ, UR9, PT, P0 ;  /* 0x00000009ff007c0c */ /* 0x000fe2000bf05300 */
[----:B------:R-:W-:Y:S01]  /*76a0*/  IMAD.WIDE.U32 R4, R7, UR6, R16 ;  /* 0x0000000607047c25 */ /* 0x000fe2000f8e0010 */
[----:B------:R-:W-:-:S03]  /*76b0*/  ULDC UR6, c[0x0][0x618] ;  /* 0x0001860000067ab9 */ /* 0x000fc60000000800 */
[----:B------:R-:W-:Y:S01]  /*76c0*/  IMAD R7, R7, UR7, R6 ;  /* 0x0000000707077c24 */ /* 0x000fe2000f8e0206 */
[----:B------:R-:W-:Y:S01]  /*76d0*/  ULDC UR7, c[0x0][0x154] ;  /* 0x0000550000077ab9 */ /* 0x000fe20000000800 */
[----:B0-----:R-:W-:Y:S02]  /*76e0*/  IMAD.MOV R6, RZ, RZ, -R21 ;  /* 0x000000ffff067224 */ /* 0x001fe400078e0a15 */
[----:B------:R-:W0:Y:S01]  /*76f0*/  LDC R21, c[0x0][0x148] ;  /* 0x00005200ff157b82 */ /* 0x000e220000000800 */
[----:B------:R-:W-:Y:S02]  /*7700*/  IMAD.IADD R5, R5, 0x1, R7 ;  /* 0x0000000105057824 */ /* 0x000fe400078e0207 */
[----:B-1----:R-:W-:Y:S01]  /*7710*/  IMAD R15, R20, R6, R15 ;  /* 0x00000006140f7224 */ /* 0x002fe200078e020f */
[----:B------:R-:W-:Y:S02]  /*7720*/  I2FP.F32.U32 R6, R12 ;  /* 0x0000000c00067245 */ /* 0x000fe40000201000 */
[----:B------:R-:W-:-:S02]  /*7730*/  SHF.R.U64 R19, R4, UR6, R5 ;  /* 0x0000000604137c19 */ /* 0x000fc40008001205 */
[----:B------:R-:W-:Y:S01]  /*7740*/  SHF.R.U32.HI R4, RZ, UR6, R5 ;  /* 0x00000006ff047c19 */ /* 0x000fe20008011605 */
[----:B------:R-:W-:Y:S01]  /*7750*/  FMUL R6, R6, UR7 ;  /* 0x0000000706067c20 */ /* 0x000fe20008400000 */
[----:B------:R-:W-:Y:S02]  /*7760*/  ULDC UR6, c[0x0][0x608] ;  /* 0x0001820000067ab9 */ /* 0x000fe40000000800 */
[--C-:B------:R-:W-:Y:S01]  /*7770*/  SHF.R.U64 R22, R19, UR6, R4.reuse ;  /* 0x0000000613167c19 */ /* 0x100fe20008001204 */
[----:B------:R1:W2:Y:S01]  /*7780*/  F2I.U32.TRUNC.NTZ R24, R6 ;  /* 0x0000000600187305 */ /* 0x0002a2000020f000 */
[----:B------:R-:W-:Y:S01]  /*7790*/  SHF.R.U32.HI R5, RZ, UR6, R4 ;  /* 0x00000006ff057c19 */ /* 0x000fe20008011604 */
[----:B------:R-:W-:-:S03]  /*77a0*/  ULDC UR6, c[0x0][0x658] ;  /* 0x0001960000067ab9 */ /* 0x000fc60000000800 */
[--C-:B------:R-:W-:Y:S02]  /*77b0*/  SHF.R.U64 R20, R22, UR6, R5.reuse ;  /* 0x0000000616147c19 */ /* 0x100fe40008001205 */
[----:B------:R-:W-:-:S03]  /*77c0*/  SHF.R.U32.HI R23, RZ, UR6, R5 ;  /* 0x00000006ff177c19 */ /* 0x000fc60008011605 */
[----:B------:R-:W-:Y:S02]  /*77d0*/  IMAD.MOV.U32 R4, RZ, RZ, R20 ;  /* 0x000000ffff047224 */ /* 0x000fe400078e0014 */
[----:B------:R-:W-:Y:S01]  /*77e0*/  IMAD.MOV.U32 R5, RZ, RZ, R23 ;  /* 0x000000ffff057224 */ /* 0x000fe200078e0017 */
[----:B-1----:R-:W-:Y:S06]  /*77f0*/  @!P0 BRA `(.L_x_176) ;  /* 0x0000000000288947 */ /* 0x002fec0003800000 */
        /* <DEDUP_REMOVED lines=10> */
.L_x_176:
[----:B------:R-:W-:Y:S01]  /*78a0*/  ISETP.NE.AND P0, PT, R2, 0x1, PT ;  /* 0x000000010200780c */ /* 0x000fe20003f05270 */
[----:B------:R-:W-:Y:S01]  /*78b0*/  ULDC UR6, c[0x0][0x648] ;  /* 0x0001920000067ab9 */ /* 0x000fe20000000800 */
[----:B------:R-:W-:Y:S01]  /*78c0*/  LOP3.LUT R22, R22, UR13, RZ, 0xc0, !PT ;  /* 0x0000000d16167c12 */ /* 0x000fe2000f8ec0ff */
[----:B--2---:R-:W-:Y:S01]  /*78d0*/  IMAD.MOV R24, RZ, RZ, -R24 ;  /* 0x000000ffff187224 */ /* 0x004fe200078e0a18 */
[----:B------:R-:W-:Y:S01]  /*78e0*/  SHF.R.U64 R5, R4, UR6, R5 ;  /* 0x0000000604057c19 */ /* 0x000fe20008001205 */
[----:B------:R-:W-:Y:S01]  /*78f0*/  ULDC UR6, c[0x0][0x638] ;  /* 0x00018e0000067ab9 */ /* 0x000fe20000000800 */
[----:B------:R-:W-:Y:S01]  /*7900*/  LOP3.LUT R19, R19, UR5, RZ, 0xc0, !PT ;  /* 0x0000000513137c12 */ /* 0x000fe2000f8ec0ff */
[----:B------:R-:W-:Y:S01]  /*7910*/  ULDC UR7, c[0x0][0x610] ;  /* 0x0001840000077ab9 */ /* 0x000fe20000000800 */
[----:B------:R-:W-:Y:S02]  /*7920*/  IMAD.MOV.U32 R4, RZ, RZ, 0x1 ;  /* 0x00000001ff047424 */ /* 0x000fe400078e00ff */
[----:B------:R-:W-:-:S02]  /*7930*/  IMAD.MOV R7, RZ, RZ, -R5 ;  /* 0x000000ffff077224 */ /* 0x000fc400078e0a05 */
[----:B------:R-:W-:Y:S02]  /*7940*/  IMAD R22, R5, UR21, R22 ;  /* 0x0000001505167c24 */ /* 0x000fe4000f8e0216 */
[----:B0-----:R-:W-:Y:S02]  /*7950*/  @P0 IMAD R15, R21, R24, R12 ;  /* 0x00000018150f0224 */ /* 0x001fe400078e020c */
[----:B------:R-:W-:Y:S01]  /*7960*/  IMAD R20, R7, UR6, R20 ;  /* 0x0000000607147c24 */ /* 0x000fe2000f8e0214 */
[----:B------:R-:W-:Y:S01]  /*7970*/  ULDC UR6, c[0x0][0x600] ;  /* 0x0001800000067ab9 */ /* 0x000fe20000000800 */
[----:B------:R-:W-:Y:S02]  /*7980*/  IMAD R15, R22, UR7, R15 ;  /* 0x00000007160f7c24 */ /* 0x000fe4000f8e020f */
[----:B------:R-:W-:Y:S02]  /*7990*/  IMAD R6, R20, UR6, R19 ;  /* 0x0000000614067c24 */ /* 0x000fe4000f8e0213 */
[----:B------:R-:W-:-:S03]  /*79a0*/  IMAD.MOV.U32 R12, RZ, RZ, R14 ;  /* 0x000000ffff0c7224 */ /* 0x000fc600078e000e */
[----:B------:R-:W-:Y:S02]  /*79b0*/  SEL R20, R6, R15, !P0 ;  /* 0x0000000f06147207 */ /* 0x000fe40004000000 */
[----:B------:R-:W-:-:S07]  /*79c0*/  SEL R19, R15, R6, !P0 ;  /* 0x000000060f137207 */ /* 0x000fce0004000000 */
.L_x_174:
[----:B------:R-:W-:Y:S05]  /*79d0*/  BSYNC B1 ;  /* 0x0000000000017941 */ /* 0x000fea0003800000 */
.L_x_173:
[----:B------:R-:W-:-:S13]  /*79e0*/  LOP3.LUT P0, RZ, R4, 0xff, RZ, 0xc0, !PT ;  /* 0x000000ff04ff7812 */ /* 0x000fda000780c0ff */
[----:B------:R-:W-:Y:S05]  /*79f0*/  @P0 BRA `(.L_x_177) ;  /* 0xfffffff400180947 */ /* 0x000fea000383ffff */
[----:B------:R-:W-:Y:S05]  /*7a00*/  BSYNC B0 ;  /* 0x0000000000007941 */ /* 0x000fea0003800000 */
.L_x_166:
[----:B------:R-:W-:-:S03]  /*7a10*/  UMOV UR6, 0xffffffff ;  /* 0xffffffff00067882 */ /* 0x000fc60000000000 */
[----:B------:R-:W-:Y:S05]  /*7a20*/  BRA.DIV UR6, `(.L_x_178) ;  /* 0x0000000206f07947 */ /* 0x000fea000b800000 */
[----:B------:R-:W-:-:S13]  /*7a30*/  ELECT P6, URZ, PT ;  /* 0x00000000003f782f */ /* 0x000fda00038c0000 */
.L_x_191:
[----:B------:R-:W-:Y:S04]  /*7a40*/  BSSY B0, `(.L_x_179) ;  /* 0x0000022000007945 */ /* 0x000fe80003800000 */
[----:B------:R-:W-:Y:S05]  /*7a50*/  @!P6 BRA `(.L_x_180) ;  /* 0x000000000080e947 */ /* 0x000fea0003800000 */
[----:B------:R-:W-:-:S04]  /*7a60*/  LOP3.LUT R18, R18, 0x2, RZ, 0xfc, !PT ;  /* 0x0000000212127812 */ /* 0x000fc800078efcff */
[----:B------:R-:W-:-:S13]  /*7a70*/  ISETP.NE.AND P0, PT, R18, 0x3, PT ;  /* 0x000000031200780c */ /* 0x000fda0003f05270 */
[----:B------:R-:W-:Y:S05]  /*7a80*/  @!P0 BRA `(.L_x_181) ;  /* 0x0000000000048947 */ /* 0x000fea0003800000 */
[----:B------:R-:W-:Y:S01]  /*7a90*/  BPT.TRAP 0x1 ;  /* 0x000000040000795c */ /* 0x000fe20000300000 */
.L_x_181:
[----:B------:R-:W0:Y:S01]  /*7aa0*/  S2R R5, SR_CgaCtaId ;  /* 0x0000000000057919 */ /* 0x000e220000008800 */
[----:B------:R-:W-:Y:S02]  /*7ab0*/  MOV R0, 0x400 ;  /* 0x0000040000007802 */ /* 0x000fe40000000f00 */
[----:B------:R-:W-:Y:S02]  /*7ac0*/  SHF.L.U32 R4, R3, 0x1f, RZ ;  /* 0x0000001f03047819 */ /* 0x000fe400000006ff */
[----:B0-----:R-:W-:-:S05]  /*7ad0*/  LEA R0, R5, R0, 0x18 ;  /* 0x0000000005007211 */ /* 0x001fca00078ec0ff */
[----:B------:R-:W-:-:S04]  /*7ae0*/  VIADD R0, R0, 0x18 ;  /* 0x0000001800007836 */ /* 0x000fc80000000000 */
[C---:B------:R-:W-:Y:S02]  /*7af0*/  IMAD R7, R13.reuse, 0x8, R0 ;  /* 0x000000080d077824 */ /* 0x040fe400078e0200 */
[----:B------:R-:W-:Y:S02]  /*7b00*/  VIADD R13, R13, 0x1 ;  /* 0x000000010d0d7836 */ /* 0x000fe40000000000 */
[----:B------:R-:W0:Y:S03]  /*7b10*/  SYNCS.PHASECHK.TRANS64.TRYWAIT P0, [R7+URZ], R4 ;  /* 0x00000004070075a7 */ /* 0x000e26000800017f */
[----:B------:R-:W-:-:S04]  /*7b20*/  ISETP.NE.AND P1, PT, R13, 0x3, PT ;  /* 0x000000030d00780c */ /* 0x000fc80003f25270 */
[----:B------:R-:W-:Y:S02]  /*7b30*/  SEL R2, RZ, 0x1, P1 ;  /* 0x00000001ff027807 */ /* 0x000fe40000800000 */
[----:B------:R-:W-:Y:S02]  /*7b40*/  SEL R13, R13, RZ, P1 ;  /* 0x000000ff0d0d7207 */ /* 0x000fe40000800000 */
[----:B------:R-:W-:-:S03]  /*7b50*/  LOP3.LUT R9, R3, R2, RZ, 0x3c, !PT ;  /* 0x0000000203097212 */ /* 0x000fc600078e3cff */
[----:B------:R-:W-:Y:S01]  /*7b60*/  IMAD R6, R13, 0x8, R0 ;  /* 0x000000080d067824 */ /* 0x000fe200078e0200 */
[----:B------:R-:W-:Y:S01]  /*7b70*/  SHF.L.U32 R5, R9, 0x1f, RZ ;  /* 0x0000001f09057819 */ /* 0x000fe200000006ff */
[----:B0-----:R-:W-:Y:S06]  /*7b80*/  @!P0 BRA `(.L_x_182) ;  /* 0x0000000000b88947 */ /* 0x001fec0003800000 */
.L_x_192:
[----:B------:R-:W1:Y:S01]  /*7b90*/  SYNCS.PHASECHK.TRANS64.TRYWAIT P0, [R6+URZ], R5 ;  /* 0x00000005060075a7 */ /* 0x000e62000800017f */
[----:B------:R-:W-:-:S05]  /*7ba0*/  VIADD R2, R13, 0x1 ;  /* 0x000000010d027836 */ /* 0x000fca0000000000 */
[----:B------:R-:W-:-:S04]  /*7bb0*/  ISETP.NE.AND P1, PT, R2, 0x3, PT ;  /* 0x000000030200780c */ /* 0x000fc80003f25270 */
[----:B0-----:R-:W-:Y:S02]  /*7bc0*/  SEL R4, RZ, 0x1, P1 ;  /* 0x00000001ff047807 */ /* 0x001fe40000800000 */
[----:B------:R-:W-:Y:S02]  /*7bd0*/  SEL R3, R2, RZ, P1 ;  /* 0x000000ff02037207 */ /* 0x000fe40000800000 */
[----:B------:R-:W-:Y:S01]  /*7be0*/  LOP3.LUT R4, R9, R4, RZ, 0x3c, !PT ;  /* 0x0000000409047212 */ /* 0x000fe200078e3cff */
[----:B-1----:R-:W-:Y:S06]  /*7bf0*/  @!P0 BRA `(.L_x_183) ;  /* 0x0000000000b08947 */ /* 0x002fec0003800000 */
.L_x_193:
[----:B------:R-:W-:Y:S01]  /*7c00*/  IMAD R3, R3, 0x8, R0 ;  /* 0x0000000803037824 */ /* 0x000fe200078e0200 */
[----:B------:R-:W-:-:S07]  /*7c10*/  SHF.L.U32 R0, R4, 0x1f, RZ ;  /* 0x0000001f04007819 */ /* 0x000fce00000006ff */
.L_x_184:
[----:B-1----:R1:W2:Y:S02]  /*7c20*/  SYNCS.PHASECHK.TRANS64.TRYWAIT P0, [R3+URZ], R0 ;  /* 0x00000000030075a7 */ /* 0x0022a4000800017f */
[----:B--2---:R-:W-:Y:S05]  /*7c30*/  @!P0 NANOSLEEP.SYNCS 0x989680 ;  /* 0x009896800000895d */ /* 0x004fea0003900000 */
[----:B------:R-:W2:Y:S02]  /*7c40*/  @!P0 SYNCS.PHASECHK.TRANS64 P0, [R3+URZ], R0 ;  /* 0x00000000030085a7 */ /* 0x000ea4000800007f */
[----:B--2---:R-:W-:Y:S05]  /*7c50*/  @!P0 BRA `(.L_x_184) ;  /* 0xfffffffc00f08947 */ /* 0x004fea000383ffff */
.L_x_180:
[----:B------:R-:W-:Y:S05]  /*7c60*/  BSYNC B0 ;  /* 0x0000000000007941 */ /* 0x000fea0003800000 */
.L_x_179:
[----:B------:R-:W-:Y:S05]  /*7c70*/  EXIT ;  /* 0x000000000000794d */ /* 0x000fea0003800000 */
.L_x_21:
[----:B-1----:R1:W2:Y:S02]  /*7c80*/  SYNCS.PHASECHK.TRANS64.TRYWAIT P1, [R3+URZ], R0 ;  /* 0x00000000030075a7 */ /* 0x0022a4000802017f */
[----:B--2---:R-:W-:Y:S05]  /*7c90*/  @!P1 NANOSLEEP.SYNCS 0x989680 ;  /* 0x009896800000995d */ /* 0x004fea0003900000 */
[----:B------:R-:W2:Y:S02]  /*7ca0*/  @!P1 SYNCS.PHASECHK.TRANS64 P1, [R3+URZ], R0 ;  /* 0x00000000030095a7 */ /* 0x000ea4000802007f */
[----:B--2---:R-:W-:Y:S05]  /*7cb0*/  @!P1 BRA `(.L_x_21) ;  /* 0xfffffffc00f09947 */ /* 0x004fea000383ffff */
[----:B------:R-:W-:Y:S05]  /*7cc0*/  BRA `(.L_x_20) ;  /* 0xffffff9800907947 */ /* 0x000fea000383ffff */
.L_x_26:
[----:B-1----:R1:W2:Y:S02]  /*7cd0*/  SYNCS.PHASECHK.TRANS64.TRYWAIT P1, [R5+URZ], R4 ;  /* 0x00000004050075a7 */ /* 0x0022a4000802017f */
[----:B--2---:R-:W-:Y:S05]  /*7ce0*/  @!P1 NANOSLEEP.SYNCS 0x989680 ;  /* 0x009896800000995d */ /* 0x004fea0003900000 */
[----:B------:R-:W2:Y:S02]  /*7cf0*/  @!P1 SYNCS.PHASECHK.TRANS64 P1, [R5+URZ], R4 ;  /* 0x00000004050095a7 */ /* 0x000ea4000802007f */
[----:B--2---:R-:W-:Y:S05]  /*7d00*/  @!P1 BRA `(.L_x_26) ;  /* 0xfffffffc00f09947 */ /* 0x004fea000383ffff */
[----:B------:R-:W-:Y:S05]  /*7d10*/  BRA `(.L_x_25) ;  /* 0xffffff9c006c7947 */ /* 0x000fea000383ffff */
.L_x_167:
[----:B------:R-:W-:Y:S01]  /*7d20*/  BSSY B1, `(.L_x_185) ;  /* 0x0000006000017945 */ /* 0x000fe20003800000 */
[----:B------:R-:W-:-:S07]  /*7d30*/  IMAD.MOV.U32 R15, RZ, RZ, -0x1 ;  /* 0xffffffffff0f7424 */ /* 0x000fce00078e00ff */
[----:B------:R-:W-:Y:S05]  /*7d40*/  WARPSYNC.COLLECTIVE R15, `(.L_x_186) ;  /* 0x000000000f0c7348 */ /* 0x000fea0003c00000 */
[----:B------:R-:W-:Y:S02]  /*7d50*/  ELECT P6, UR62, PT ;  /* 0x00000000003e782f */ /* 0x000fe400038c0000 */
[----:B------:R-:W-:Y:S01]  /*7d60*/  MOV R14, UR62 ;  /* 0x0000003e000e7c02 */ /* 0x000fe20008000f00 */
[----:B------:R-:W-:Y:S10]  /*7d70*/  ENDCOLLECTIVE ;  /* 0x000000000000791b */ /* 0x000ff40003800000 */
.L_x_186:
[----:B------:R-:W-:Y:S05]  /*7d80*/  BSYNC B1 ;  /* 0x0000000000017941 */ /* 0x000fea0003800000 */
.L_x_185:
[----:B------:R-:W-:Y:S05]  /*7d90*/  BRA `(.L_x_187) ;  /* 0xfffffff0003c7947 */ /* 0x000fea000383ffff */
.L_x_170:
[----:B0-----:R0:W1:Y:S02]  /*7da0*/  SYNCS.PHASECHK.TRANS64.TRYWAIT P0, [R22+URZ+0x18], R7 ;  /* 0x00001807160075a7 */ /* 0x001064000800017f */
[----:B-1----:R-:W-:Y:S05]  /*7db0*/  @!P0 NANOSLEEP.SYNCS 0x989680 ;  /* 0x009896800000895d */ /* 0x002fea0003900000 */
[----:B------:R-:W1:Y:S02]  /*7dc0*/  @!P0 SYNCS.PHASECHK.TRANS64 P0, [R22+URZ+0x18], R7 ;  /* 0x00001807160085a7 */ /* 0x000e64000800007f */
[----:B-1----:R-:W-:Y:S05]  /*7dd0*/  @!P0 BRA `(.L_x_170) ;  /* 0xfffffffc00f08947 */ /* 0x002fea000383ffff */
[----:B------:R-:W-:Y:S05]  /*7de0*/  BRA `(.L_x_188) ;  /* 0xfffffff000807947 */ /* 0x000fea000383ffff */
.L_x_178:
[----:B------:R-:W-:Y:S01]  /*7df0*/  BSSY B0, `(.L_x_189) ;  /* 0x0000006000007945 */ /* 0x000fe20003800000 */
[----:B------:R-:W-:-:S07]  /*7e00*/  IMAD.MOV.U32 R15, RZ, RZ, -0x1 ;  /* 0xffffffffff0f7424 */ /* 0x000fce00078e00ff */
[----:B------:R-:W-:Y:S05]  /*7e10*/  WARPSYNC.COLLECTIVE R15, `(.L_x_190) ;  /* 0x000000000f0c7348 */ /* 0x000fea0003c00000 */
[----:B------:R-:W-:Y:S02]  /*7e20*/  ELECT P6, UR62, PT ;  /* 0x00000000003e782f */ /* 0x000fe400038c0000 */
[----:B------:R-:W-:Y:S01]  /*7e30*/  MOV R14, UR62 ;  /* 0x0000003e000e7c02 */ /* 0x000fe20008000f00 */
[----:B------:R-:W-:Y:S10]  /*7e40*/  ENDCOLLECTIVE ;  /* 0x000000000000791b */ /* 0x000ff40003800000 */
.L_x_190:
[----:B------:R-:W-:Y:S05]  /*7e50*/  BSYNC B0 ;  /* 0x0000000000007941 */ /* 0x000fea0003800000 */
.L_x_189:
[----:B------:R-:W-:Y:S05]  /*7e60*/  BRA `(.L_x_191) ;  /* 0xfffffff800f47947 */ /* 0x000fea000383ffff */
.L_x_182:
[----:B0-----:R0:W1:Y:S02]  /*7e70*/  SYNCS.PHASECHK.TRANS64.TRYWAIT P0, [R7+URZ], R4 ;  /* 0x00000004070075a7 */ /* 0x001064000800017f */
[----:B-1----:R-:W-:Y:S05]  /*7e80*/  @!P0 NANOSLEEP.SYNCS 0x989680 ;  /* 0x009896800000895d */ /* 0x002fea0003900000 */
[----:B------:R-:W1:Y:S02]  /*7e90*/  @!P0 SYNCS.PHASECHK.TRANS64 P0, [R7+URZ], R4 ;  /* 0x00000004070085a7 */ /* 0x000e64000800007f */
[----:B-1----:R-:W-:Y:S05]  /*7ea0*/  @!P0 BRA `(.L_x_182) ;  /* 0xfffffffc00f08947 */ /* 0x002fea000383ffff */
[----:B------:R-:W-:Y:S05]  /*7eb0*/  BRA `(.L_x_192) ;  /* 0xfffffffc00347947 */ /* 0x000fea000383ffff */
.L_x_183:
[----:B0-----:R0:W1:Y:S02]  /*7ec0*/  SYNCS.PHASECHK.TRANS64.TRYWAIT P0, [R6+URZ], R5 ;  /* 0x00000005060075a7 */ /* 0x001064000800017f */
[----:B-1----:R-:W-:Y:S05]  /*7ed0*/  @!P0 NANOSLEEP.SYNCS 0x989680 ;  /* 0x009896800000895d */ /* 0x002fea0003900000 */
[----:B------:R-:W1:Y:S02]  /*7ee0*/  @!P0 SYNCS.PHASECHK.TRANS64 P0, [R6+URZ], R5 ;  /* 0x00000005060085a7 */ /* 0x000e64000800007f */
[----:B-1----:R-:W-:Y:S05]  /*7ef0*/  @!P0 BRA `(.L_x_183) ;  /* 0xfffffffc00f08947 */ /* 0x002fea000383ffff */
[----:B------:R-:W-:Y:S05]  /*7f00*/  BRA `(.L_x_193) ;  /* 0xfffffffc003c7947 */ /* 0x000fea000383ffff */
.L_x_194:
[----:B------:R-:W-:-:S00]  /*7f10*/  BRA `(.L_x_194) ;  /* 0xfffffffc00fc7947 */ /* 0x000fc0000383ffff */
[----:B------:R-:W-:-:S00]  /*7f20*/  NOP ;  /* 0x0000000000007918 */ /* 0x000fc00000000000 */
        /* <DEDUP_REMOVED lines=13> */
.L_x_195:


//--------------------- .nv.global.init           --------------------------
	.section	.nv.global.init,"aw",@progbits
.nv.global.init:
	.type		$str$22,@object
	.size		$str$22,($str$23 - $str$22)
$str$22:
        /*0000*/ 	.byte	0x6b, 0x5f, 0x74, 0x69, 0x6c, 0x65, 0x5f, 0x63, 0x6f, 0x75, 0x6e, 0x74, 0x20, 0x3e, 0x3d, 0x20
        /*0010*/ 	.byte	0x31, 0x00
	.type		$str$23,@object
	.size		$str$23,(__unnamed_1 - $str$23)
$str$23:
        /*0012*/ 	.byte	0x2f, 0x74, 0x6d, 0x70, 0x2f, 0x63, 0x75, 0x74, 0x6c, 0x61, 0x73, 0x73, 0x5f, 0x73, 0x77, 0x65
        /*0022*/ 	.byte	0x65, 0x70, 0x5f, 0x73, 0x72, 0x63, 0x2f, 0x69, 0x6e, 0x63, 0x6c, 0x75, 0x64, 0x65, 0x2f, 0x63
        /*0032*/ 	.byte	0x75, 0x74, 0x6c, 0x61, 0x73, 0x73, 0x2f, 0x67, 0x65, 0x6d, 0x6d, 0x2f, 0x63, 0x6f, 0x6c, 0x6c
        /*0042*/ 	.byte	0x65, 0x63, 0x74, 0x69, 0x76, 0x65, 0x2f, 0x73, 0x6d, 0x39, 0x30, 0x5f, 0x6d, 0x6d, 0x61, 0x5f
        /*0052*/ 	.byte	0x74, 0x6d, 0x61, 0x5f, 0x67, 0x6d, 0x6d, 0x61, 0x5f, 0x73, 0x73, 0x5f, 0x77, 0x61, 0x72, 0x70
        /*0062*/ 	.byte	0x73, 0x70, 0x65, 0x63, 0x69, 0x61, 0x6c, 0x69, 0x7a, 0x65, 0x64, 0x2e, 0x68, 0x70, 0x70, 0x00
	.type		__unnamed_1,@object
	.size		__unnamed_1,(.L_0 - __unnamed_1)
__unnamed_1:
        /*0072*/ 	.byte	0x76, 0x6f, 0x69, 0x64, 0x20, 0x63, 0x75, 0x74, 0x6c, 0x61, 0x73, 0x73, 0x3a, 0x3a, 0x67, 0x65
        /* <DEDUP_REMOVED lines=180> */
        /*0bc2*/ 	.byte	0x74, 0x69, 0x74, 0x79, 0x5d, 0x00
.L_0:


//--------------------- .nv.shared._ZN7cutlass13device_kernelINS_4gemm6kernel13GemmUniversalIN4cute5tupleIJiiiiEEENS1_10collective13CollectiveMmaINS1_34MainloopSm90TmaGmmaWarpSpecializedILi3ENS5_IJNS4_1CILi1EEENSA_ILi4EEESB_EEENS1_35KernelTmaWarpSpecializedCooperativeEEENS5_IJNSA_ILi128EEESG_NSA_ILi64EEEEEENS_6half_tENS5_IJSB_llEEESJ_NS5_IJlSB_lEEENS4_8TiledMMAINS4_8MMA_AtomIJNS4_4SM904GMMA26MMA_64x128x16_F32F16F16_SSILNSP_5MajorE1ELSR_0ELNSP_7ScaleInE1ELSS_1EEEEEENS4_6LayoutINS5_IJNSA_ILi2EEESB_SB_EEENS5_IJSB_NSA_ILi0EEESY_EEEEENS5_IJNS4_10UnderscoreES11_S11_EEEEENS4_23SM90_TMA_LOAD_MULTICASTENS4_14ComposedLayoutINS4_7SwizzleILi3ELi4ELi3EEENS4_18smem_ptr_flag_bitsILi16EEENSV_INS5_IJSH_NSA_ILi8EEEEEENS5_IJSB_SH_EEEEEEEvNS4_8identityENS4_13SM90_TMA_LOADENS15_IS17_S19_NSV_INS5_IJS1A_SH_EEENS5_IJSH_SB_EEEEEEEvS1F_EENS_8epilogue10collective6detail29Sm90TmaWarpSpecializedAdapterINS1N_15DefaultEpilogueISJ_SL_SL_NS1M_6thread17LinearCombinationISJ_Li1EffLNS1R_9ScaleType4KindE0ELNS_15FloatRoundStyleE2ESJ_EENS1_15EpilogueDefaultEEEEEvvEEEEvNT_6ParamsE --------------------------
	.section	.nv.shared._ZN7cutlass13device_kernelINS_4gemm6kernel13GemmUniversalIN4cute5tupleIJiiiiEEENS1_10collective13CollectiveMmaINS1_34MainloopSm90TmaGmmaWarpSpecializedILi3ENS5_IJNS4_1CILi1EEENSA_ILi4EEESB_EEENS1_35KernelTmaWarpSpecializedCooperativeEEENS5_IJNSA_ILi128EEESG_NSA_ILi64EEEEEENS_6half_tENS5_IJSB_llEEESJ_NS5_IJlSB_lEEENS4_8TiledMMAINS4_8MMA_AtomIJNS4_4SM904GMMA26MMA_64x128x16_F32F16F16_SSILNSP_5MajorE1ELSR_0ELNSP_7ScaleInE1ELSS_1EEEEEENS4_6LayoutINS5_IJNSA_ILi2EEESB_SB_EEENS5_IJSB_NSA_ILi0EEESY_EEEEENS5_IJNS4_10UnderscoreES11_S11_EEEEENS4_23SM90_TMA_LOAD_MULTICASTENS4_14ComposedLayoutINS4_7SwizzleILi3ELi4ELi3EEENS4_18smem_ptr_flag_bitsILi16EEENSV_INS5_IJSH_NSA_ILi8EEEEEENS5_IJSB_SH_EEEEEEEvNS4_8identityENS4_13SM90_TMA_LOADENS15_IS17_S19_NSV_INS5_IJS1A_SH_EEENS5_IJSH_SB_EEEEEEEvS1F_EENS_8epilogue10collective6detail29Sm90TmaWarpSpecializedAdapterINS1N_15DefaultEpilogueISJ_SL_SL_NS1M_6thread17LinearCombinationISJ_Li1EffLNS1R_9ScaleType4KindE0ELNS_15FloatRoundStyleE2ESJ_EENS1_15EpilogueDefaultEEEEEvvEEEEvNT_6ParamsE,"aw",@nobits
	.sectionflags	@""
	.align	16
	.zero		1024


//--------------------- .nv.shared.reserved.0     --------------------------
	.section	.nv.shared.reserved.0,"aw",@nobits
	.weak		__nv_reservedSMEM_offset_0_alias
	.size		__nv_reservedSMEM_offset_0_alias, 0, 0
	.other		__nv_reservedSMEM_offset_0_alias,@"STO_CUDA_RESERVED_SHARED STV_DEFAULT"
__nv_reservedSMEM_offset_0_alias:
	.zero		0


//--------------------- .nv.global                --------------------------
	.section	.nv.global,"aw",@nobits
.nv.global:
	.type		_ZN40_INTERNAL_d446dc18_4_k_cu_f8d0224a_241934cute1_E,@object
	.size		_ZN40_INTERNAL_d446dc18_4_k_cu_f8d0224a_241934cute1_E,(_ZN40_INTERNAL_d446dc18_4_k_cu_f8d0224a_241934cuda3std3__45__cpo6cbeginE - _ZN40_INTERNAL_d446dc18_4_k_cu_f8d0224a_241934cute1_E)
_ZN40_INTERNAL_d446dc18_4_k_cu_f8d0224a_241934cute1_E:
	.zero		1
	.type		_ZN40_INTERNAL_d446dc18_4_k_cu_f8d0224a_241934cuda3std3__45__cpo6cbeginE,@object
	.size		_ZN40_INTERNAL_d446dc18_4_k_cu_f8d0224a_241934cuda3std3__45__cpo6cbeginE,(_ZN40_INTERNAL_d446dc18_4_k_cu_f8d0224a_241934cuda3std3__48in_placeE - _ZN40_INTERNAL_d446dc18_4_k_cu_f8d0224a_241934cuda3std3__45__cpo6cbeginE)
_ZN40_INTERNAL_d446dc18_4_k_cu_f8d0224a_241934cuda3std3__45__cpo6cbeginE:
	.zero		1
	.type		_ZN40_INTERNAL_d446dc18_4_k_cu_f8d0224a_241934cuda3std3__48in_placeE,@object
	.size		_ZN40_INTERNAL_d446dc18_4_k_cu_f8d0224a_241934cuda3std3__48in_placeE,(_ZN40_INTERNAL_d446dc18_4_k_cu_f8d0224a_241934cuda3std6ranges3__45__cpo9iter_moveE - _ZN40_INTERNAL_d446dc18_4_k_cu_f8d0224a_241934cuda3std3__48in_placeE)
_ZN40_INTERNAL_d446dc18_4_k_cu_f8d0224a_241934cuda3std3__48in_placeE:
	.zero		1
	.type		_ZN40_INTERNAL_d446dc18_4_k_cu_f8d0224a_241934cuda3std6ranges3__45__cpo9iter_moveE,@object
	.size		_ZN40_INTERNAL_d446dc18_4_k_cu_f8d0224a_241934cuda3std6ranges3__45__cpo9iter_moveE,(_ZN40_INTERNAL_d446dc18_4_k_cu_f8d0224a_241934cuda3std3__45__cpo5beginE - _ZN40_INTERNAL_d446dc18_4_k_cu_f8d0224a_241934cuda3std6ranges3__45__cpo9iter_moveE)
_ZN40_INTERNAL_d446dc18_4_k_cu_f8d0224a_241934cuda3std6ranges3__45__cpo9iter_moveE:
	.zero		1
	.type		_ZN40_INTERNAL_d446dc18_4_k_cu_f8d0224a_241934cuda3std3__45__cpo5beginE,@object
	.size		_ZN40_INTERNAL_d446dc18_4_k_cu_f8d0224a_241934cuda3std3__45__cpo5beginE,(_ZN40_INTERNAL_d446dc18_4_k_cu_f8d0224a_241934cuda3std3__442_GLOBAL__N__d446dc18_4_k_cu_f8d0224a_241936ignoreE - _ZN40_INTERNAL_d446dc18_4_k_cu_f8d0224a_241934cuda3std3__45__cpo5beginE)
_ZN40_INTERNAL_d446dc18_4_k_cu_f8d0224a_241934cuda3std3__45__cpo5beginE:
	.zero		1
	.type		_ZN40_INTERNAL_d446dc18_4_k_cu_f8d0224a_241934cuda3std3__442_GLOBAL__N__d446dc18_4_k_cu_f8d0224a_241936ignoreE,@object
	.size		_ZN40_INTERNAL_d446dc18_4_k_cu_f8d0224a_241934cuda3std3__442_GLOBAL__N__d446dc18_4_k_cu_f8d0224a_241936ignoreE,(_ZN40_INTERNAL_d446dc18_4_k_cu_f8d0224a_241934cute7productE - _ZN40_INTERNAL_d446dc18_4_k_cu_f8d0224a_241934cuda3std3__442_GLOBAL__N__d446dc18_4_k_cu_f8d0224a_241936ignoreE)
_ZN40_INTERNAL_d446dc18_4_k_cu_f8d0224a_241934cuda3std3__442_GLOBAL__N__d446dc18_4_k_cu_f8d0224a_241936ignoreE:
	.zero		1
	.type		_ZN40_INTERNAL_d446dc18_4_k_cu_f8d0224a_241934cute7productE,@object
	.size		_ZN40_INTERNAL_d446dc18_4_k_cu_f8d0224a_241934cute7productE,(_ZN40_INTERNAL_d446dc18_4_k_cu_f8d0224a_241934cuda3std3__45__cpo3endE - _ZN40_INTERNAL_d446dc18_4_k_cu_f8d0224a_241934cute7productE)
_ZN40_INTERNAL_d446dc18_4_k_cu_f8d0224a_241934cute7productE:
	.zero		1
	.type		_ZN40_INTERNAL_d446dc18_4_k_cu_f8d0224a_241934cuda3std3__45__cpo3endE,@object
	.size		_ZN40_INTERNAL_d446dc18_4_k_cu_f8d0224a_241934cuda3std3__45__cpo3endE,(_ZN40_INTERNAL_d446dc18_4_k_cu_f8d0224a_241934cuda3std3__419piecewise_constructE - _ZN40_INTERNAL_d446dc18_4_k_cu_f8d0224a_241934cuda3std3__45__cpo3endE)
_ZN40_INTERNAL_d446dc18_4_k_cu_f8d0224a_241934cuda3std3__45__cpo3endE:
	.zero		1
	.type		_ZN40_INTERNAL_d446dc18_4_k_cu_f8d0224a_241934cuda3std3__419piecewise_constructE,@object
	.size		_ZN40_INTERNAL_d446dc18_4_k_cu_f8d0224a_241934cuda3std3__419piecewise_constructE,(_ZN40_INTERNAL_d446dc18_4_k_cu_f8d0224a_241934cuda3std3__45__cpo4cendE - _ZN40_INTERNAL_d446dc18_4_k_cu_f8d0224a_241934cuda3std3__419piecewise_constructE)
_ZN40_INTERNAL_d446dc18_4_k_cu_f8d0224a_241934cuda3std3__419piecewise_constructE:
	.zero		1
	.type		_ZN40_INTERNAL_d446dc18_4_k_cu_f8d0224a_241934cuda3std3__45__cpo4cendE,@object
	.size		_ZN40_INTERNAL_d446dc18_4_k_cu_f8d0224a_241934cuda3std3__45__cpo4cendE,(_ZN40_INTERNAL_d446dc18_4_k_cu_f8d0224a_241934cuda3std6ranges3__45__cpo4swapE - _ZN40_INTERNAL_d446dc18_4_k_cu_f8d0224a_241934cuda3std3__45__cpo4cendE)
_ZN40_INTERNAL_d446dc18_4_k_cu_f8d0224a_241934cuda3std3__45__cpo4cendE:
	.zero		1
	.type		_ZN40_INTERNAL_d446dc18_4_k_cu_f8d0224a_241934cuda3std6ranges3__45__cpo4swapE,@object
	.size		_ZN40_INTERNAL_d446dc18_4_k_cu_f8d0224a_241934cuda3std6ranges3__45__cpo4swapE,(.L_8 - _ZN40_INTERNAL_d446dc18_4_k_cu_f8d0224a_241934cuda3std6ranges3__45__cpo4swapE)
_ZN40_INTERNAL_d446dc18_4_k_cu_f8d0224a_241934cuda3std6ranges3__45__cpo4swapE:
	.zero		1
.L_8:


//--------------------- .nv.constant0._ZN7cutlass13device_kernelINS_4gemm6kernel13GemmUniversalIN4cute5tupleIJiiiiEEENS1_10collective13CollectiveMmaINS1_34MainloopSm90TmaGmmaWarpSpecializedILi3ENS5_IJNS4_1CILi1EEENSA_ILi4EEESB_EEENS1_35KernelTmaWarpSpecializedCooperativeEEENS5_IJNSA_ILi128EEESG_NSA_ILi64EEEEEENS_6half_tENS5_IJSB_llEEESJ_NS5_IJlSB_lEEENS4_8TiledMMAINS4_8MMA_AtomIJNS4_4SM904GMMA26MMA_64x128x16_F32F16F16_SSILNSP_5MajorE1ELSR_0ELNSP_7ScaleInE1ELSS_1EEEEEENS4_6LayoutINS5_IJNSA_ILi2EEESB_SB_EEENS5_IJSB_NSA_ILi0EEESY_EEEEENS5_IJNS4_10UnderscoreES11_S11_EEEEENS4_23SM90_TMA_LOAD_MULTICASTENS4_14ComposedLayoutINS4_7SwizzleILi3ELi4ELi3EEENS4_18smem_ptr_flag_bitsILi16EEENSV_INS5_IJSH_NSA_ILi8EEEEEENS5_IJSB_SH_EEEEEEEvNS4_8identityENS4_13SM90_TMA_LOADENS15_IS17_S19_NSV_INS5_IJS1A_SH_EEENS5_IJSH_SB_EEEEEEEvS1F_EENS_8epilogue10collective6detail29Sm90TmaWarpSpecializedAdapterINS1N_15DefaultEpilogueISJ_SL_SL_NS1M_6thread17LinearCombinationISJ_Li1EffLNS1R_9ScaleType4KindE0ELNS_15FloatRoundStyleE2ESJ_EENS1_15EpilogueDefaultEEEEEvvEEEEvNT_6ParamsE --------------------------
	.section	.nv.constant0._ZN7cutlass13device_kernelINS_4gemm6kernel13GemmUniversalIN4cute5tupleIJiiiiEEENS1_10collective13CollectiveMmaINS1_34MainloopSm90TmaGmmaWarpSpecializedILi3ENS5_IJNS4_1CILi1EEENSA_ILi4EEESB_EEENS1_35KernelTmaWarpSpecializedCooperativeEEENS5_IJNSA_ILi128EEESG_NSA_ILi64EEEEEENS_6half_tENS5_IJSB_llEEESJ_NS5_IJlSB_lEEENS4_8TiledMMAINS4_8MMA_AtomIJNS4_4SM904GMMA26MMA_64x128x16_F32F16F16_SSILNSP_5MajorE1ELSR_0ELNSP_7ScaleInE1ELSS_1EEEEEENS4_6LayoutINS5_IJNSA_ILi2EEESB_SB_EEENS5_IJSB_NSA_ILi0EEESY_EEEEENS5_IJNS4_10UnderscoreES11_S11_EEEEENS4_23SM90_TMA_LOAD_MULTICASTENS4_14ComposedLayoutINS4_7SwizzleILi3ELi4ELi3EEENS4_18smem_ptr_flag_bitsILi16EEENSV_INS5_IJSH_NSA_ILi8EEEEEENS5_IJSB_SH_EEEEEEEvNS4_8identityENS4_13SM90_TMA_LOADENS15_IS17_S19_NSV_INS5_IJS1A_SH_EEENS5_IJSH_SB_EEEEEEEvS1F_EENS_8epilogue10collective6detail29Sm90TmaWarpSpecializedAdapterINS1N_15DefaultEpilogueISJ_SL_SL_NS1M_6thread17LinearCombinationISJ_Li1EffLNS1R_9ScaleType4KindE0ELNS_15FloatRoundStyleE2ESJ_EENS1_15EpilogueDefaultEEEEEvvEEEEvNT_6ParamsE,"a",@progbits
	.sectionflags	@""
	.align	4
.nv.constant0._ZN7cutlass13device_kernelINS_4gemm6kernel13GemmUniversalIN4cute5tupleIJiiiiEEENS1_10collective13CollectiveMmaINS1_34MainloopSm90TmaGmmaWarpSpecializedILi3ENS5_IJNS4_1CILi1EEENSA_ILi4EEESB_EEENS1_35KernelTmaWarpSpecializedCooperativeEEENS5_IJNSA_ILi128EEESG_NSA_ILi64EEEEEENS_6half_tENS5_IJSB_llEEESJ_NS5_IJlSB_lEEENS4_8TiledMMAINS4_8MMA_AtomIJNS4_4SM904GMMA26MMA_64x128x16_F32F16F16_SSILNSP_5MajorE1ELSR_0ELNSP_7ScaleInE1ELSS_1EEEEEENS4_6LayoutINS5_IJNSA_ILi2EEESB_SB_EEENS5_IJSB_NSA_ILi0EEESY_EEEEENS5_IJNS4_10UnderscoreES11_S11_EEEEENS4_23SM90_TMA_LOAD_MULTICASTENS4_14ComposedLayoutINS4_7SwizzleILi3ELi4ELi3EEENS4_18smem_ptr_flag_bitsILi16EEENSV_INS5_IJSH_NSA_ILi8EEEEEENS5_IJSB_SH_EEEEEEEvNS4_8identityENS4_13SM90_TMA_LOADENS15_IS17_S19_NSV_INS5_IJS1A_SH_EEENS5_IJSH_SB_EEEEEEEvS1F_EENS_8epilogue10collective6detail29Sm90TmaWarpSpecializedAdapterINS1N_15DefaultEpilogueISJ_SL_SL_NS1M_6thread17LinearCombinationISJ_Li1EffLNS1R_9ScaleType4KindE0ELNS_15FloatRoundStyleE2ESJ_EENS1_15EpilogueDefaultEEEEEvvEEEEvNT_6ParamsE:
	.zero		1664


//--------------------- SYMBOLS --------------------------

	.type		.nv.reservedSmem.offset0,@object
	.size		.nv.reservedSmem.offset0,0x4
	.type		__assertfail,@function
